//
// Generated by NVIDIA NVVM Compiler
//
// Compiler Build ID: CL-36424714
// Cuda compilation tools, release 13.0, V13.0.88
// Based on NVVM 20.0.0
//

.version 9.0
.target sm_100
.address_size 64

	// .globl	hwc_uint8_to_nchw_float32_kernel
.const .align 4 .f32 kScale255Inv = 0f3B808081;

.visible .entry hwc_uint8_to_nchw_float32_kernel(
	.param .u64 .ptr .align 1 hwc_uint8_to_nchw_float32_kernel_param_0,
	.param .u64 .ptr .align 1 hwc_uint8_to_nchw_float32_kernel_param_1,
	.param .u32 hwc_uint8_to_nchw_float32_kernel_param_2,
	.param .u32 hwc_uint8_to_nchw_float32_kernel_param_3,
	.param .u32 hwc_uint8_to_nchw_float32_kernel_param_4
)
{
	.reg .pred 	%p<4>;
	.reg .b16 	%rs<7>;
	.reg .b32 	%r<18>;
	.reg .b32 	%f<8>;
	.reg .b64 	%rd<14>;

	ld.param.u64 	%rd1, [hwc_uint8_to_nchw_float32_kernel_param_0];
	ld.param.u64 	%rd2, [hwc_uint8_to_nchw_float32_kernel_param_1];
	ld.param.u32 	%r6, [hwc_uint8_to_nchw_float32_kernel_param_2];
	ld.param.u32 	%r4, [hwc_uint8_to_nchw_float32_kernel_param_3];
	ld.param.u32 	%r5, [hwc_uint8_to_nchw_float32_kernel_param_4];
	mov.u32 	%r7, %ctaid.x;
	mov.u32 	%r8, %ntid.x;
	mov.u32 	%r9, %tid.x;
	mad.lo.s32 	%r1, %r7, %r8, %r9;
	mov.u32 	%r10, %ctaid.y;
	mov.u32 	%r11, %ntid.y;
	mov.u32 	%r12, %tid.y;
	mad.lo.s32 	%r13, %r10, %r11, %r12;
	setp.ge.s32 	%p1, %r1, %r4;
	setp.ge.s32 	%p2, %r13, %r6;
	or.pred  	%p3, %p1, %p2;
	@%p3 bra 	$L__BB0_2;
	cvta.to.global.u64 	%rd3, %rd1;
	cvta.to.global.u64 	%rd4, %rd2;
	mul.lo.s32 	%r14, %r5, %r13;
	cvt.s64.s32 	%rd5, %r14;
	mul.lo.s32 	%r15, %r1, 3;
	cvt.s64.s32 	%rd6, %r15;
	add.s64 	%rd7, %rd5, %rd6;
	add.s64 	%rd8, %rd3, %rd7;
	ld.global.nc.u8 	%rs1, [%rd8];
	cvt.u16.u8 	%rs2, %rs1;
	ld.global.nc.u8 	%rs3, [%rd8+1];
	cvt.u16.u8 	%rs4, %rs3;
	ld.global.nc.u8 	%rs5, [%rd8+2];
	cvt.u16.u8 	%rs6, %rs5;
	mul.lo.s32 	%r16, %r4, %r6;
	mad.lo.s32 	%r17, %r4, %r13, %r1;
	cvt.rn.f32.u16 	%f1, %rs2;
	ld.const.f32 	%f2, [kScale255Inv];
	mul.f32 	%f3, %f2, %f1;
	mul.wide.s32 	%rd9, %r17, 4;
	add.s64 	%rd10, %rd4, %rd9;
	st.global.f32 	[%rd10], %f3;
	cvt.rn.f32.u16 	%f4, %rs4;
	mul.f32 	%f5, %f2, %f4;
	mul.wide.s32 	%rd11, %r16, 4;
	add.s64 	%rd12, %rd10, %rd11;
	st.global.f32 	[%rd12], %f5;
	cvt.rn.f32.u16 	%f6, %rs6;
	mul.f32 	%f7, %f2, %f6;
	add.s64 	%rd13, %rd12, %rd11;
	st.global.f32 	[%rd13], %f7;
$L__BB0_2:
	ret;

}
	// .globl	nchw_float32_to_hwc_uint8_kernel
.visible .entry nchw_float32_to_hwc_uint8_kernel(
	.param .u64 .ptr .align 1 nchw_float32_to_hwc_uint8_kernel_param_0,
	.param .u64 .ptr .align 1 nchw_float32_to_hwc_uint8_kernel_param_1,
	.param .u32 nchw_float32_to_hwc_uint8_kernel_param_2,
	.param .u32 nchw_float32_to_hwc_uint8_kernel_param_3,
	.param .u32 nchw_float32_to_hwc_uint8_kernel_param_4
)
{
	.reg .pred 	%p<7>;
	.reg .b16 	%rs<13>;
	.reg .b32 	%r<21>;
	.reg .b32 	%f<16>;
	.reg .b64 	%rd<14>;

	ld.param.u64 	%rd2, [nchw_float32_to_hwc_uint8_kernel_param_0];
	ld.param.u64 	%rd3, [nchw_float32_to_hwc_uint8_kernel_param_1];
	ld.param.u32 	%r7, [nchw_float32_to_hwc_uint8_kernel_param_2];
	ld.param.u32 	%r5, [nchw_float32_to_hwc_uint8_kernel_param_3];
	ld.param.u32 	%r6, [nchw_float32_to_hwc_uint8_kernel_param_4];
	mov.u32 	%r8, %ctaid.x;
	mov.u32 	%r9, %ntid.x;
	mov.u32 	%r10, %tid.x;
	mad.lo.s32 	%r1, %r8, %r9, %r10;
	mov.u32 	%r11, %ctaid.y;
	mov.u32 	%r12, %ntid.y;
	mov.u32 	%r13, %tid.y;
	mad.lo.s32 	%r14, %r11, %r12, %r13;
	setp.ge.s32 	%p1, %r1, %r5;
	setp.ge.s32 	%p2, %r14, %r7;
	or.pred  	%p3, %p1, %p2;
	@%p3 bra 	$L__BB1_8;
	cvta.to.global.u64 	%rd4, %rd2;
	mul.lo.s32 	%r15, %r5, %r7;
	mad.lo.s32 	%r16, %r5, %r14, %r1;
	mul.wide.s32 	%rd5, %r16, 4;
	add.s64 	%rd6, %rd4, %rd5;
	ld.global.nc.f32 	%f1, [%rd6];
	mul.wide.s32 	%rd7, %r15, 4;
	add.s64 	%rd8, %rd6, %rd7;
	ld.global.nc.f32 	%f2, [%rd8];
	add.s64 	%rd9, %rd8, %rd7;
	ld.global.nc.f32 	%f3, [%rd9];
	mul.lo.s32 	%r3, %r6, %r14;
	abs.f32 	%f4, %f1;
	setp.equ.f32 	%p4, %f4, 0f7F800000;
	mov.b16 	%rs10, 0;
	@%p4 bra 	$L__BB1_3;
	fma.rn.f32 	%f5, %f1, 0f437F0000, 0f3F000000;
	max.f32 	%f6, %f5, 0f00000000;
	min.f32 	%f7, %f6, 0f437F0000;
	cvt.rzi.u32.f32 	%r17, %f7;
	cvt.u16.u32 	%rs10, %r17;
$L__BB1_3:
	mul.lo.s32 	%r18, %r1, 3;
	cvt.s64.s32 	%rd10, %r18;
	cvt.s64.s32 	%rd11, %r3;
	add.s64 	%rd12, %rd11, %rd10;
	cvta.to.global.u64 	%rd13, %rd3;
	add.s64 	%rd1, %rd13, %rd12;
	st.global.u8 	[%rd1], %rs10;
	abs.f32 	%f8, %f2;
	setp.equ.f32 	%p5, %f8, 0f7F800000;
	mov.b16 	%rs11, 0;
	@%p5 bra 	$L__BB1_5;
	fma.rn.f32 	%f9, %f2, 0f437F0000, 0f3F000000;
	max.f32 	%f10, %f9, 0f00000000;
	min.f32 	%f11, %f10, 0f437F0000;
	cvt.rzi.u32.f32 	%r19, %f11;
	cvt.u16.u32 	%rs11, %r19;
$L__BB1_5:
	st.global.u8 	[%rd1+1], %rs11;
	abs.f32 	%f12, %f3;
	setp.equ.f32 	%p6, %f12, 0f7F800000;
	mov.b16 	%rs12, 0;
	@%p6 bra 	$L__BB1_7;
	fma.rn.f32 	%f13, %f3, 0f437F0000, 0f3F000000;
	max.f32 	%f14, %f13, 0f00000000;
	min.f32 	%f15, %f14, 0f437F0000;
	cvt.rzi.u32.f32 	%r20, %f15;
	cvt.u16.u32 	%rs12, %r20;
$L__BB1_7:
	st.global.u8 	[%rd1+2], %rs12;
$L__BB1_8:
	ret;

}
	// .globl	hwc4_uint8_to_nchw_float32_kernel
.visible .entry hwc4_uint8_to_nchw_float32_kernel(
	.param .u64 .ptr .align 1 hwc4_uint8_to_nchw_float32_kernel_param_0,
	.param .u64 .ptr .align 1 hwc4_uint8_to_nchw_float32_kernel_param_1,
	.param .u32 hwc4_uint8_to_nchw_float32_kernel_param_2,
	.param .u32 hwc4_uint8_to_nchw_float32_kernel_param_3,
	.param .u32 hwc4_uint8_to_nchw_float32_kernel_param_4,
	.param .u32 hwc4_uint8_to_nchw_float32_kernel_param_5,
	.param .u32 hwc4_uint8_to_nchw_float32_kernel_param_6,
	.param .u32 hwc4_uint8_to_nchw_float32_kernel_param_7
)
{
	.reg .pred 	%p<4>;
	.reg .b16 	%rs<7>;
	.reg .b32 	%r<24>;
	.reg .b32 	%f<8>;
	.reg .b64 	%rd<18>;

	ld.param.u64 	%rd1, [hwc4_uint8_to_nchw_float32_kernel_param_0];
	ld.param.u64 	%rd2, [hwc4_uint8_to_nchw_float32_kernel_param_1];
	ld.param.u32 	%r9, [hwc4_uint8_to_nchw_float32_kernel_param_2];
	ld.param.u32 	%r4, [hwc4_uint8_to_nchw_float32_kernel_param_3];
	ld.param.u32 	%r5, [hwc4_uint8_to_nchw_float32_kernel_param_4];
	ld.param.u32 	%r6, [hwc4_uint8_to_nchw_float32_kernel_param_5];
	ld.param.u32 	%r7, [hwc4_uint8_to_nchw_float32_kernel_param_6];
	ld.param.u32 	%r8, [hwc4_uint8_to_nchw_float32_kernel_param_7];
	mov.u32 	%r10, %ctaid.x;
	mov.u32 	%r11, %ntid.x;
	mov.u32 	%r12, %tid.x;
	mad.lo.s32 	%r1, %r10, %r11, %r12;
	mov.u32 	%r13, %ctaid.y;
	mov.u32 	%r14, %ntid.y;
	mov.u32 	%r15, %tid.y;
	mad.lo.s32 	%r16, %r13, %r14, %r15;
	setp.ge.s32 	%p1, %r1, %r4;
	setp.ge.s32 	%p2, %r16, %r9;
	or.pred  	%p3, %p1, %p2;
	@%p3 bra 	$L__BB2_2;
	cvta.to.global.u64 	%rd3, %rd1;
	cvta.to.global.u64 	%rd4, %rd2;
	mul.lo.s32 	%r17, %r5, %r16;
	cvt.s64.s32 	%rd5, %r17;
	add.s64 	%rd6, %rd3, %rd5;
	shl.b32 	%r18, %r1, 2;
	add.s32 	%r19, %r18, %r6;
	cvt.s64.s32 	%rd7, %r19;
	add.s64 	%rd8, %rd6, %rd7;
	ld.global.nc.u8 	%rs1, [%rd8];
	cvt.u16.u8 	%rs2, %rs1;
	add.s32 	%r20, %r18, %r7;
	cvt.s64.s32 	%rd9, %r20;
	add.s64 	%rd10, %rd6, %rd9;
	ld.global.nc.u8 	%rs3, [%rd10];
	cvt.u16.u8 	%rs4, %rs3;
	add.s32 	%r21, %r18, %r8;
	cvt.s64.s32 	%rd11, %r21;
	add.s64 	%rd12, %rd6, %rd11;
	ld.global.nc.u8 	%rs5, [%rd12];
	cvt.u16.u8 	%rs6, %rs5;
	mul.lo.s32 	%r22, %r4, %r9;
	mad.lo.s32 	%r23, %r4, %r16, %r1;
	cvt.rn.f32.u16 	%f1, %rs2;
	ld.const.f32 	%f2, [kScale255Inv];
	mul.f32 	%f3, %f2, %f1;
	mul.wide.s32 	%rd13, %r23, 4;
	add.s64 	%rd14, %rd4, %rd13;
	st.global.f32 	[%rd14], %f3;
	cvt.rn.f32.u16 	%f4, %rs4;
	mul.f32 	%f5, %f2, %f4;
	mul.wide.s32 	%rd15, %r22, 4;
	add.s64 	%rd16, %rd14, %rd15;
	st.global.f32 	[%rd16], %f5;
	cvt.rn.f32.u16 	%f6, %rs6;
	mul.f32 	%f7, %f2, %f6;
	add.s64 	%rd17, %rd16, %rd15;
	st.global.f32 	[%rd17], %f7;
$L__BB2_2:
	ret;

}
	// .globl	nchw_float32_to_hwc4_uint8_kernel
.visible .entry nchw_float32_to_hwc4_uint8_kernel(
	.param .u64 .ptr .align 1 nchw_float32_to_hwc4_uint8_kernel_param_0,
	.param .u64 .ptr .align 1 nchw_float32_to_hwc4_uint8_kernel_param_1,
	.param .u32 nchw_float32_to_hwc4_uint8_kernel_param_2,
	.param .u32 nchw_float32_to_hwc4_uint8_kernel_param_3,
	.param .u32 nchw_float32_to_hwc4_uint8_kernel_param_4,
	.param .u32 nchw_float32_to_hwc4_uint8_kernel_param_5,
	.param .u32 nchw_float32_to_hwc4_uint8_kernel_param_6,
	.param .u32 nchw_float32_to_hwc4_uint8_kernel_param_7,
	.param .u32 nchw_float32_to_hwc4_uint8_kernel_param_8
)
{
	.reg .pred 	%p<7>;
	.reg .b16 	%rs<14>;
	.reg .b32 	%r<29>;
	.reg .b32 	%f<16>;
	.reg .b64 	%rd<20>;

	ld.param.u64 	%rd2, [nchw_float32_to_hwc4_uint8_kernel_param_0];
	ld.param.u64 	%rd3, [nchw_float32_to_hwc4_uint8_kernel_param_1];
	ld.param.u32 	%r11, [nchw_float32_to_hwc4_uint8_kernel_param_2];
	ld.param.u32 	%r5, [nchw_float32_to_hwc4_uint8_kernel_param_3];
	ld.param.u32 	%r6, [nchw_float32_to_hwc4_uint8_kernel_param_4];
	ld.param.u32 	%r7, [nchw_float32_to_hwc4_uint8_kernel_param_5];
	ld.param.u32 	%r8, [nchw_float32_to_hwc4_uint8_kernel_param_6];
	ld.param.u32 	%r9, [nchw_float32_to_hwc4_uint8_kernel_param_7];
	ld.param.u32 	%r10, [nchw_float32_to_hwc4_uint8_kernel_param_8];
	mov.u32 	%r12, %ctaid.x;
	mov.u32 	%r13, %ntid.x;
	mov.u32 	%r14, %tid.x;
	mad.lo.s32 	%r1, %r12, %r13, %r14;
	mov.u32 	%r15, %ctaid.y;
	mov.u32 	%r16, %ntid.y;
	mov.u32 	%r17, %tid.y;
	mad.lo.s32 	%r18, %r15, %r16, %r17;
	setp.ge.s32 	%p1, %r1, %r5;
	setp.ge.s32 	%p2, %r18, %r11;
	or.pred  	%p3, %p1, %p2;
	@%p3 bra 	$L__BB3_8;
	cvta.to.global.u64 	%rd4, %rd2;
	cvta.to.global.u64 	%rd5, %rd3;
	mul.lo.s32 	%r19, %r5, %r11;
	mad.lo.s32 	%r20, %r5, %r18, %r1;
	mul.wide.s32 	%rd6, %r20, 4;
	add.s64 	%rd7, %rd4, %rd6;
	ld.global.nc.f32 	%f1, [%rd7];
	mul.wide.s32 	%rd8, %r19, 4;
	add.s64 	%rd9, %rd7, %rd8;
	ld.global.nc.f32 	%f2, [%rd9];
	add.s64 	%rd10, %rd9, %rd8;
	ld.global.nc.f32 	%f3, [%rd10];
	mul.lo.s32 	%r21, %r6, %r18;
	cvt.s64.s32 	%rd11, %r21;
	add.s64 	%rd1, %rd5, %rd11;
	abs.f32 	%f4, %f1;
	setp.equ.f32 	%p4, %f4, 0f7F800000;
	mov.b16 	%rs11, 0;
	@%p4 bra 	$L__BB3_3;
	fma.rn.f32 	%f5, %f1, 0f437F0000, 0f3F000000;
	max.f32 	%f6, %f5, 0f00000000;
	min.f32 	%f7, %f6, 0f437F0000;
	cvt.rzi.u32.f32 	%r22, %f7;
	cvt.u16.u32 	%rs11, %r22;
$L__BB3_3:
	shl.b32 	%r3, %r1, 2;
	add.s32 	%r23, %r3, %r7;
	cvt.s64.s32 	%rd12, %r23;
	add.s64 	%rd13, %rd1, %rd12;
	st.global.u8 	[%rd13], %rs11;
	abs.f32 	%f8, %f2;
	setp.equ.f32 	%p5, %f8, 0f7F800000;
	mov.b16 	%rs12, 0;
	@%p5 bra 	$L__BB3_5;
	fma.rn.f32 	%f9, %f2, 0f437F0000, 0f3F000000;
	max.f32 	%f10, %f9, 0f00000000;
	min.f32 	%f11, %f10, 0f437F0000;
	cvt.rzi.u32.f32 	%r24, %f11;
	cvt.u16.u32 	%rs12, %r24;
$L__BB3_5:
	add.s32 	%r25, %r3, %r8;
	cvt.s64.s32 	%rd14, %r25;
	add.s64 	%rd15, %rd1, %rd14;
	st.global.u8 	[%rd15], %rs12;
	abs.f32 	%f12, %f3;
	setp.equ.f32 	%p6, %f12, 0f7F800000;
	mov.b16 	%rs13, 0;
	@%p6 bra 	$L__BB3_7;
	fma.rn.f32 	%f13, %f3, 0f437F0000, 0f3F000000;
	max.f32 	%f14, %f13, 0f00000000;
	min.f32 	%f15, %f14, 0f437F0000;
	cvt.rzi.u32.f32 	%r26, %f15;
	cvt.u16.u32 	%rs13, %r26;
$L__BB3_7:
	add.s32 	%r27, %r3, %r9;
	cvt.s64.s32 	%rd16, %r27;
	add.s64 	%rd17, %rd1, %rd16;
	st.global.u8 	[%rd17], %rs13;
	add.s32 	%r28, %r3, %r10;
	cvt.s64.s32 	%rd18, %r28;
	add.s64 	%rd19, %rd1, %rd18;
	mov.b16 	%rs10, 255;
	st.global.u8 	[%rd19], %rs10;
$L__BB3_8:
	ret;

}
	// .globl	hwc_uint8_to_nchw_float16_kernel
.visible .entry hwc_uint8_to_nchw_float16_kernel(
	.param .u64 .ptr .align 1 hwc_uint8_to_nchw_float16_kernel_param_0,
	.param .u64 .ptr .align 1 hwc_uint8_to_nchw_float16_kernel_param_1,
	.param .u32 hwc_uint8_to_nchw_float16_kernel_param_2,
	.param .u32 hwc_uint8_to_nchw_float16_kernel_param_3,
	.param .u32 hwc_uint8_to_nchw_float16_kernel_param_4
)
{
	.reg .pred 	%p<4>;
	.reg .b16 	%rs<10>;
	.reg .b32 	%r<18>;
	.reg .b32 	%f<8>;
	.reg .b64 	%rd<14>;

	ld.param.u64 	%rd1, [hwc_uint8_to_nchw_float16_kernel_param_0];
	ld.param.u64 	%rd2, [hwc_uint8_to_nchw_float16_kernel_param_1];
	ld.param.u32 	%r6, [hwc_uint8_to_nchw_float16_kernel_param_2];
	ld.param.u32 	%r4, [hwc_uint8_to_nchw_float16_kernel_param_3];
	ld.param.u32 	%r5, [hwc_uint8_to_nchw_float16_kernel_param_4];
	mov.u32 	%r7, %ctaid.x;
	mov.u32 	%r8, %ntid.x;
	mov.u32 	%r9, %tid.x;
	mad.lo.s32 	%r1, %r7, %r8, %r9;
	mov.u32 	%r10, %ctaid.y;
	mov.u32 	%r11, %ntid.y;
	mov.u32 	%r12, %tid.y;
	mad.lo.s32 	%r13, %r10, %r11, %r12;
	setp.ge.s32 	%p1, %r1, %r4;
	setp.ge.s32 	%p2, %r13, %r6;
	or.pred  	%p3, %p1, %p2;
	@%p3 bra 	$L__BB4_2;
	cvta.to.global.u64 	%rd3, %rd1;
	cvta.to.global.u64 	%rd4, %rd2;
	mul.lo.s32 	%r14, %r5, %r13;
	cvt.s64.s32 	%rd5, %r14;
	mul.lo.s32 	%r15, %r1, 3;
	cvt.s64.s32 	%rd6, %r15;
	add.s64 	%rd7, %rd5, %rd6;
	add.s64 	%rd8, %rd3, %rd7;
	ld.global.nc.u8 	%rs4, [%rd8];
	cvt.u16.u8 	%rs5, %rs4;
	ld.global.nc.u8 	%rs6, [%rd8+1];
	cvt.u16.u8 	%rs7, %rs6;
	ld.global.nc.u8 	%rs8, [%rd8+2];
	cvt.u16.u8 	%rs9, %rs8;
	mul.lo.s32 	%r16, %r4, %r6;
	mad.lo.s32 	%r17, %r4, %r13, %r1;
	cvt.rn.f32.u16 	%f4, %rs5;
	ld.const.f32 	%f5, [kScale255Inv];
	mul.f32 	%f1, %f5, %f4;
	// begin inline asm
	{  cvt.rn.f16.f32 %rs1, %f1;}

	// end inline asm
	mul.wide.s32 	%rd9, %r17, 2;
	add.s64 	%rd10, %rd4, %rd9;
	st.global.u16 	[%rd10], %rs1;
	cvt.rn.f32.u16 	%f6, %rs7;
	mul.f32 	%f2, %f5, %f6;
	// begin inline asm
	{  cvt.rn.f16.f32 %rs2, %f2;}

	// end inline asm
	mul.wide.s32 	%rd11, %r16, 2;
	add.s64 	%rd12, %rd10, %rd11;
	st.global.u16 	[%rd12], %rs2;
	cvt.rn.f32.u16 	%f7, %rs9;
	mul.f32 	%f3, %f5, %f7;
	// begin inline asm
	{  cvt.rn.f16.f32 %rs3, %f3;}

	// end inline asm
	add.s64 	%rd13, %rd12, %rd11;
	st.global.u16 	[%rd13], %rs3;
$L__BB4_2:
	ret;

}
	// .globl	nchw_float16_to_hwc_uint8_kernel
.visible .entry nchw_float16_to_hwc_uint8_kernel(
	.param .u64 .ptr .align 1 nchw_float16_to_hwc_uint8_kernel_param_0,
	.param .u64 .ptr .align 1 nchw_float16_to_hwc_uint8_kernel_param_1,
	.param .u32 nchw_float16_to_hwc_uint8_kernel_param_2,
	.param .u32 nchw_float16_to_hwc_uint8_kernel_param_3,
	.param .u32 nchw_float16_to_hwc_uint8_kernel_param_4
)
{
	.reg .pred 	%p<7>;
	.reg .b16 	%rs<18>;
	.reg .b32 	%r<21>;
	.reg .b32 	%f<19>;
	.reg .b64 	%rd<14>;

	ld.param.u64 	%rd2, [nchw_float16_to_hwc_uint8_kernel_param_0];
	ld.param.u64 	%rd3, [nchw_float16_to_hwc_uint8_kernel_param_1];
	ld.param.u32 	%r7, [nchw_float16_to_hwc_uint8_kernel_param_2];
	ld.param.u32 	%r5, [nchw_float16_to_hwc_uint8_kernel_param_3];
	ld.param.u32 	%r6, [nchw_float16_to_hwc_uint8_kernel_param_4];
	mov.u32 	%r8, %ctaid.x;
	mov.u32 	%r9, %ntid.x;
	mov.u32 	%r10, %tid.x;
	mad.lo.s32 	%r1, %r8, %r9, %r10;
	mov.u32 	%r11, %ctaid.y;
	mov.u32 	%r12, %ntid.y;
	mov.u32 	%r13, %tid.y;
	mad.lo.s32 	%r14, %r11, %r12, %r13;
	setp.ge.s32 	%p1, %r1, %r5;
	setp.ge.s32 	%p2, %r14, %r7;
	or.pred  	%p3, %p1, %p2;
	@%p3 bra 	$L__BB5_8;
	cvta.to.global.u64 	%rd4, %rd2;
	mul.lo.s32 	%r15, %r5, %r7;
	mad.lo.s32 	%r16, %r5, %r14, %r1;
	mul.wide.s32 	%rd5, %r16, 2;
	add.s64 	%rd6, %rd4, %rd5;
	ld.global.nc.u16 	%rs9, [%rd6];
	mul.wide.s32 	%rd7, %r15, 2;
	add.s64 	%rd8, %rd6, %rd7;
	ld.global.nc.u16 	%rs1, [%rd8];
	add.s64 	%rd9, %rd8, %rd7;
	ld.global.nc.u16 	%rs2, [%rd9];
	mul.lo.s32 	%r3, %r6, %r14;
	// begin inline asm
	{  cvt.f32.f16 %f4, %rs9;}

	// end inline asm
	abs.f32 	%f5, %f4;
	setp.equ.f32 	%p4, %f5, 0f7F800000;
	mov.b16 	%rs15, 0;
	@%p4 bra 	$L__BB5_3;
	fma.rn.f32 	%f6, %f4, 0f437F0000, 0f3F000000;
	max.f32 	%f7, %f6, 0f00000000;
	min.f32 	%f8, %f7, 0f437F0000;
	cvt.rzi.u32.f32 	%r17, %f8;
	cvt.u16.u32 	%rs15, %r17;
$L__BB5_3:
	mul.lo.s32 	%r18, %r1, 3;
	cvt.s64.s32 	%rd10, %r18;
	cvt.s64.s32 	%rd11, %r3;
	add.s64 	%rd12, %rd11, %rd10;
	cvta.to.global.u64 	%rd13, %rd3;
	add.s64 	%rd1, %rd13, %rd12;
	st.global.u8 	[%rd1], %rs15;
	// begin inline asm
	{  cvt.f32.f16 %f9, %rs1;}

	// end inline asm
	abs.f32 	%f10, %f9;
	setp.equ.f32 	%p5, %f10, 0f7F800000;
	mov.b16 	%rs16, 0;
	@%p5 bra 	$L__BB5_5;
	fma.rn.f32 	%f11, %f9, 0f437F0000, 0f3F000000;
	max.f32 	%f12, %f11, 0f00000000;
	min.f32 	%f13, %f12, 0f437F0000;
	cvt.rzi.u32.f32 	%r19, %f13;
	cvt.u16.u32 	%rs16, %r19;
$L__BB5_5:
	st.global.u8 	[%rd1+1], %rs16;
	// begin inline asm
	{  cvt.f32.f16 %f14, %rs2;}

	// end inline asm
	abs.f32 	%f15, %f14;
	setp.equ.f32 	%p6, %f15, 0f7F800000;
	mov.b16 	%rs17, 0;
	@%p6 bra 	$L__BB5_7;
	fma.rn.f32 	%f16, %f14, 0f437F0000, 0f3F000000;
	max.f32 	%f17, %f16, 0f00000000;
	min.f32 	%f18, %f17, 0f437F0000;
	cvt.rzi.u32.f32 	%r20, %f18;
	cvt.u16.u32 	%rs17, %r20;
$L__BB5_7:
	st.global.u8 	[%rd1+2], %rs17;
$L__BB5_8:
	ret;

}
	// .globl	hwc4_uint8_to_nchw_float16_kernel
.visible .entry hwc4_uint8_to_nchw_float16_kernel(
	.param .u64 .ptr .align 1 hwc4_uint8_to_nchw_float16_kernel_param_0,
	.param .u64 .ptr .align 1 hwc4_uint8_to_nchw_float16_kernel_param_1,
	.param .u32 hwc4_uint8_to_nchw_float16_kernel_param_2,
	.param .u32 hwc4_uint8_to_nchw_float16_kernel_param_3,
	.param .u32 hwc4_uint8_to_nchw_float16_kernel_param_4,
	.param .u32 hwc4_uint8_to_nchw_float16_kernel_param_5,
	.param .u32 hwc4_uint8_to_nchw_float16_kernel_param_6,
	.param .u32 hwc4_uint8_to_nchw_float16_kernel_param_7
)
{
	.reg .pred 	%p<4>;
	.reg .b16 	%rs<10>;
	.reg .b32 	%r<24>;
	.reg .b32 	%f<8>;
	.reg .b64 	%rd<18>;

	ld.param.u64 	%rd1, [hwc4_uint8_to_nchw_float16_kernel_param_0];
	ld.param.u64 	%rd2, [hwc4_uint8_to_nchw_float16_kernel_param_1];
	ld.param.u32 	%r9, [hwc4_uint8_to_nchw_float16_kernel_param_2];
	ld.param.u32 	%r4, [hwc4_uint8_to_nchw_float16_kernel_param_3];
	ld.param.u32 	%r5, [hwc4_uint8_to_nchw_float16_kernel_param_4];
	ld.param.u32 	%r6, [hwc4_uint8_to_nchw_float16_kernel_param_5];
	ld.param.u32 	%r7, [hwc4_uint8_to_nchw_float16_kernel_param_6];
	ld.param.u32 	%r8, [hwc4_uint8_to_nchw_float16_kernel_param_7];
	mov.u32 	%r10, %ctaid.x;
	mov.u32 	%r11, %ntid.x;
	mov.u32 	%r12, %tid.x;
	mad.lo.s32 	%r1, %r10, %r11, %r12;
	mov.u32 	%r13, %ctaid.y;
	mov.u32 	%r14, %ntid.y;
	mov.u32 	%r15, %tid.y;
	mad.lo.s32 	%r16, %r13, %r14, %r15;
	setp.ge.s32 	%p1, %r1, %r4;
	setp.ge.s32 	%p2, %r16, %r9;
	or.pred  	%p3, %p1, %p2;
	@%p3 bra 	$L__BB6_2;
	cvta.to.global.u64 	%rd3, %rd1;
	cvta.to.global.u64 	%rd4, %rd2;
	mul.lo.s32 	%r17, %r5, %r16;
	cvt.s64.s32 	%rd5, %r17;
	add.s64 	%rd6, %rd3, %rd5;
	shl.b32 	%r18, %r1, 2;
	add.s32 	%r19, %r18, %r6;
	cvt.s64.s32 	%rd7, %r19;
	add.s64 	%rd8, %rd6, %rd7;
	ld.global.nc.u8 	%rs4, [%rd8];
	cvt.u16.u8 	%rs5, %rs4;
	add.s32 	%r20, %r18, %r7;
	cvt.s64.s32 	%rd9, %r20;
	add.s64 	%rd10, %rd6, %rd9;
	ld.global.nc.u8 	%rs6, [%rd10];
	cvt.u16.u8 	%rs7, %rs6;
	add.s32 	%r21, %r18, %r8;
	cvt.s64.s32 	%rd11, %r21;
	add.s64 	%rd12, %rd6, %rd11;
	ld.global.nc.u8 	%rs8, [%rd12];
	cvt.u16.u8 	%rs9, %rs8;
	mul.lo.s32 	%r22, %r4, %r9;
	mad.lo.s32 	%r23, %r4, %r16, %r1;
	cvt.rn.f32.u16 	%f4, %rs5;
	ld.const.f32 	%f5, [kScale255Inv];
	mul.f32 	%f1, %f5, %f4;
	// begin inline asm
	{  cvt.rn.f16.f32 %rs1, %f1;}

	// end inline asm
	mul.wide.s32 	%rd13, %r23, 2;
	add.s64 	%rd14, %rd4, %rd13;
	st.global.u16 	[%rd14], %rs1;
	cvt.rn.f32.u16 	%f6, %rs7;
	mul.f32 	%f2, %f5, %f6;
	// begin inline asm
	{  cvt.rn.f16.f32 %rs2, %f2;}

	// end inline asm
	mul.wide.s32 	%rd15, %r22, 2;
	add.s64 	%rd16, %rd14, %rd15;
	st.global.u16 	[%rd16], %rs2;
	cvt.rn.f32.u16 	%f7, %rs9;
	mul.f32 	%f3, %f5, %f7;
	// begin inline asm
	{  cvt.rn.f16.f32 %rs3, %f3;}

	// end inline asm
	add.s64 	%rd17, %rd16, %rd15;
	st.global.u16 	[%rd17], %rs3;
$L__BB6_2:
	ret;

}
	// .globl	nchw_float16_to_hwc4_uint8_kernel
.visible .entry nchw_float16_to_hwc4_uint8_kernel(
	.param .u64 .ptr .align 1 nchw_float16_to_hwc4_uint8_kernel_param_0,
	.param .u64 .ptr .align 1 nchw_float16_to_hwc4_uint8_kernel_param_1,
	.param .u32 nchw_float16_to_hwc4_uint8_kernel_param_2,
	.param .u32 nchw_float16_to_hwc4_uint8_kernel_param_3,
	.param .u32 nchw_float16_to_hwc4_uint8_kernel_param_4,
	.param .u32 nchw_float16_to_hwc4_uint8_kernel_param_5,
	.param .u32 nchw_float16_to_hwc4_uint8_kernel_param_6,
	.param .u32 nchw_float16_to_hwc4_uint8_kernel_param_7,
	.param .u32 nchw_float16_to_hwc4_uint8_kernel_param_8
)
{
	.reg .pred 	%p<7>;
	.reg .b16 	%rs<19>;
	.reg .b32 	%r<29>;
	.reg .b32 	%f<19>;
	.reg .b64 	%rd<20>;

	ld.param.u64 	%rd2, [nchw_float16_to_hwc4_uint8_kernel_param_0];
	ld.param.u64 	%rd3, [nchw_float16_to_hwc4_uint8_kernel_param_1];
	ld.param.u32 	%r11, [nchw_float16_to_hwc4_uint8_kernel_param_2];
	ld.param.u32 	%r5, [nchw_float16_to_hwc4_uint8_kernel_param_3];
	ld.param.u32 	%r6, [nchw_float16_to_hwc4_uint8_kernel_param_4];
	ld.param.u32 	%r7, [nchw_float16_to_hwc4_uint8_kernel_param_5];
	ld.param.u32 	%r8, [nchw_float16_to_hwc4_uint8_kernel_param_6];
	ld.param.u32 	%r9, [nchw_float16_to_hwc4_uint8_kernel_param_7];
	ld.param.u32 	%r10, [nchw_float16_to_hwc4_uint8_kernel_param_8];
	mov.u32 	%r12, %ctaid.x;
	mov.u32 	%r13, %ntid.x;
	mov.u32 	%r14, %tid.x;
	mad.lo.s32 	%r1, %r12, %r13, %r14;
	mov.u32 	%r15, %ctaid.y;
	mov.u32 	%r16, %ntid.y;
	mov.u32 	%r17, %tid.y;
	mad.lo.s32 	%r18, %r15, %r16, %r17;
	setp.ge.s32 	%p1, %r1, %r5;
	setp.ge.s32 	%p2, %r18, %r11;
	or.pred  	%p3, %p1, %p2;
	@%p3 bra 	$L__BB7_8;
	cvta.to.global.u64 	%rd4, %rd2;
	cvta.to.global.u64 	%rd5, %rd3;
	mul.lo.s32 	%r19, %r5, %r11;
	mad.lo.s32 	%r20, %r5, %r18, %r1;
	mul.wide.s32 	%rd6, %r20, 2;
	add.s64 	%rd7, %rd4, %rd6;
	ld.global.nc.u16 	%rs9, [%rd7];
	mul.wide.s32 	%rd8, %r19, 2;
	add.s64 	%rd9, %rd7, %rd8;
	ld.global.nc.u16 	%rs1, [%rd9];
	add.s64 	%rd10, %rd9, %rd8;
	ld.global.nc.u16 	%rs2, [%rd10];
	mul.lo.s32 	%r21, %r6, %r18;
	cvt.s64.s32 	%rd11, %r21;
	add.s64 	%rd1, %rd5, %rd11;
	// begin inline asm
	{  cvt.f32.f16 %f4, %rs9;}

	// end inline asm
	abs.f32 	%f5, %f4;
	setp.equ.f32 	%p4, %f5, 0f7F800000;
	mov.b16 	%rs16, 0;
	@%p4 bra 	$L__BB7_3;
	fma.rn.f32 	%f6, %f4, 0f437F0000, 0f3F000000;
	max.f32 	%f7, %f6, 0f00000000;
	min.f32 	%f8, %f7, 0f437F0000;
	cvt.rzi.u32.f32 	%r22, %f8;
	cvt.u16.u32 	%rs16, %r22;
$L__BB7_3:
	shl.b32 	%r3, %r1, 2;
	add.s32 	%r23, %r3, %r7;
	cvt.s64.s32 	%rd12, %r23;
	add.s64 	%rd13, %rd1, %rd12;
	st.global.u8 	[%rd13], %rs16;
	// begin inline asm
	{  cvt.f32.f16 %f9, %rs1;}

	// end inline asm
	abs.f32 	%f10, %f9;
	setp.equ.f32 	%p5, %f10, 0f7F800000;
	mov.b16 	%rs17, 0;
	@%p5 bra 	$L__BB7_5;
	fma.rn.f32 	%f11, %f9, 0f437F0000, 0f3F000000;
	max.f32 	%f12, %f11, 0f00000000;
	min.f32 	%f13, %f12, 0f437F0000;
	cvt.rzi.u32.f32 	%r24, %f13;
	cvt.u16.u32 	%rs17, %r24;
$L__BB7_5:
	add.s32 	%r25, %r3, %r8;
	cvt.s64.s32 	%rd14, %r25;
	add.s64 	%rd15, %rd1, %rd14;
	st.global.u8 	[%rd15], %rs17;
	// begin inline asm
	{  cvt.f32.f16 %f14, %rs2;}

	// end inline asm
	abs.f32 	%f15, %f14;
	setp.equ.f32 	%p6, %f15, 0f7F800000;
	mov.b16 	%rs18, 0;
	@%p6 bra 	$L__BB7_7;
	fma.rn.f32 	%f16, %f14, 0f437F0000, 0f3F000000;
	max.f32 	%f17, %f16, 0f00000000;
	min.f32 	%f18, %f17, 0f437F0000;
	cvt.rzi.u32.f32 	%r26, %f18;
	cvt.u16.u32 	%rs18, %r26;
$L__BB7_7:
	add.s32 	%r27, %r3, %r9;
	cvt.s64.s32 	%rd16, %r27;
	add.s64 	%rd17, %rd1, %rd16;
	st.global.u8 	[%rd17], %rs18;
	add.s32 	%r28, %r3, %r10;
	cvt.s64.s32 	%rd18, %r28;
	add.s64 	%rd19, %rd1, %rd18;
	mov.b16 	%rs15, 255;
	st.global.u8 	[%rd19], %rs15;
$L__BB7_8:
	ret;

}
	// .globl	hwc_uint8_to_nchw_bfloat16_kernel
.visible .entry hwc_uint8_to_nchw_bfloat16_kernel(
	.param .u64 .ptr .align 1 hwc_uint8_to_nchw_bfloat16_kernel_param_0,
	.param .u64 .ptr .align 1 hwc_uint8_to_nchw_bfloat16_kernel_param_1,
	.param .u32 hwc_uint8_to_nchw_bfloat16_kernel_param_2,
	.param .u32 hwc_uint8_to_nchw_bfloat16_kernel_param_3,
	.param .u32 hwc_uint8_to_nchw_bfloat16_kernel_param_4
)
{
	.reg .pred 	%p<4>;
	.reg .b16 	%rs<10>;
	.reg .b32 	%r<18>;
	.reg .b32 	%f<8>;
	.reg .b64 	%rd<14>;

	ld.param.u64 	%rd1, [hwc_uint8_to_nchw_bfloat16_kernel_param_0];
	ld.param.u64 	%rd2, [hwc_uint8_to_nchw_bfloat16_kernel_param_1];
	ld.param.u32 	%r6, [hwc_uint8_to_nchw_bfloat16_kernel_param_2];
	ld.param.u32 	%r4, [hwc_uint8_to_nchw_bfloat16_kernel_param_3];
	ld.param.u32 	%r5, [hwc_uint8_to_nchw_bfloat16_kernel_param_4];
	mov.u32 	%r7, %ctaid.x;
	mov.u32 	%r8, %ntid.x;
	mov.u32 	%r9, %tid.x;
	mad.lo.s32 	%r1, %r7, %r8, %r9;
	mov.u32 	%r10, %ctaid.y;
	mov.u32 	%r11, %ntid.y;
	mov.u32 	%r12, %tid.y;
	mad.lo.s32 	%r13, %r10, %r11, %r12;
	setp.ge.s32 	%p1, %r1, %r4;
	setp.ge.s32 	%p2, %r13, %r6;
	or.pred  	%p3, %p1, %p2;
	@%p3 bra 	$L__BB8_2;
	cvta.to.global.u64 	%rd3, %rd1;
	cvta.to.global.u64 	%rd4, %rd2;
	mul.lo.s32 	%r14, %r5, %r13;
	cvt.s64.s32 	%rd5, %r14;
	mul.lo.s32 	%r15, %r1, 3;
	cvt.s64.s32 	%rd6, %r15;
	add.s64 	%rd7, %rd5, %rd6;
	add.s64 	%rd8, %rd3, %rd7;
	ld.global.nc.u8 	%rs4, [%rd8];
	cvt.u16.u8 	%rs5, %rs4;
	ld.global.nc.u8 	%rs6, [%rd8+1];
	cvt.u16.u8 	%rs7, %rs6;
	ld.global.nc.u8 	%rs8, [%rd8+2];
	cvt.u16.u8 	%rs9, %rs8;
	mul.lo.s32 	%r16, %r4, %r6;
	mad.lo.s32 	%r17, %r4, %r13, %r1;
	cvt.rn.f32.u16 	%f4, %rs5;
	ld.const.f32 	%f5, [kScale255Inv];
	mul.f32 	%f1, %f5, %f4;
	// begin inline asm
	{  cvt.rn.bf16.f32 %rs1, %f1;}

	// end inline asm
	mul.wide.s32 	%rd9, %r17, 2;
	add.s64 	%rd10, %rd4, %rd9;
	st.global.u16 	[%rd10], %rs1;
	cvt.rn.f32.u16 	%f6, %rs7;
	mul.f32 	%f2, %f5, %f6;
	// begin inline asm
	{  cvt.rn.bf16.f32 %rs2, %f2;}

	// end inline asm
	mul.wide.s32 	%rd11, %r16, 2;
	add.s64 	%rd12, %rd10, %rd11;
	st.global.u16 	[%rd12], %rs2;
	cvt.rn.f32.u16 	%f7, %rs9;
	mul.f32 	%f3, %f5, %f7;
	// begin inline asm
	{  cvt.rn.bf16.f32 %rs3, %f3;}

	// end inline asm
	add.s64 	%rd13, %rd12, %rd11;
	st.global.u16 	[%rd13], %rs3;
$L__BB8_2:
	ret;

}
	// .globl	nchw_bfloat16_to_hwc_uint8_kernel
.visible .entry nchw_bfloat16_to_hwc_uint8_kernel(
	.param .u64 .ptr .align 1 nchw_bfloat16_to_hwc_uint8_kernel_param_0,
	.param .u64 .ptr .align 1 nchw_bfloat16_to_hwc_uint8_kernel_param_1,
	.param .u32 nchw_bfloat16_to_hwc_uint8_kernel_param_2,
	.param .u32 nchw_bfloat16_to_hwc_uint8_kernel_param_3,
	.param .u32 nchw_bfloat16_to_hwc_uint8_kernel_param_4
)
{
	.reg .pred 	%p<7>;
	.reg .b16 	%rs<18>;
	.reg .b32 	%r<21>;
	.reg .b32 	%f<19>;
	.reg .b64 	%rd<14>;

	ld.param.u64 	%rd2, [nchw_bfloat16_to_hwc_uint8_kernel_param_0];
	ld.param.u64 	%rd3, [nchw_bfloat16_to_hwc_uint8_kernel_param_1];
	ld.param.u32 	%r7, [nchw_bfloat16_to_hwc_uint8_kernel_param_2];
	ld.param.u32 	%r5, [nchw_bfloat16_to_hwc_uint8_kernel_param_3];
	ld.param.u32 	%r6, [nchw_bfloat16_to_hwc_uint8_kernel_param_4];
	mov.u32 	%r8, %ctaid.x;
	mov.u32 	%r9, %ntid.x;
	mov.u32 	%r10, %tid.x;
	mad.lo.s32 	%r1, %r8, %r9, %r10;
	mov.u32 	%r11, %ctaid.y;
	mov.u32 	%r12, %ntid.y;
	mov.u32 	%r13, %tid.y;
	mad.lo.s32 	%r14, %r11, %r12, %r13;
	setp.ge.s32 	%p1, %r1, %r5;
	setp.ge.s32 	%p2, %r14, %r7;
	or.pred  	%p3, %p1, %p2;
	@%p3 bra 	$L__BB9_8;
	cvta.to.global.u64 	%rd4, %rd2;
	mul.lo.s32 	%r15, %r5, %r7;
	mad.lo.s32 	%r16, %r5, %r14, %r1;
	mul.wide.s32 	%rd5, %r16, 2;
	add.s64 	%rd6, %rd4, %rd5;
	ld.global.nc.u16 	%rs9, [%rd6];
	mul.wide.s32 	%rd7, %r15, 2;
	add.s64 	%rd8, %rd6, %rd7;
	ld.global.nc.u16 	%rs1, [%rd8];
	add.s64 	%rd9, %rd8, %rd7;
	ld.global.nc.u16 	%rs2, [%rd9];
	mul.lo.s32 	%r3, %r6, %r14;
	// begin inline asm
	{ cvt.f32.bf16 %f4, %rs9;}

	// end inline asm
	abs.f32 	%f5, %f4;
	setp.equ.f32 	%p4, %f5, 0f7F800000;
	mov.b16 	%rs15, 0;
	@%p4 bra 	$L__BB9_3;
	fma.rn.f32 	%f6, %f4, 0f437F0000, 0f3F000000;
	max.f32 	%f7, %f6, 0f00000000;
	min.f32 	%f8, %f7, 0f437F0000;
	cvt.rzi.u32.f32 	%r17, %f8;
	cvt.u16.u32 	%rs15, %r17;
$L__BB9_3:
	mul.lo.s32 	%r18, %r1, 3;
	cvt.s64.s32 	%rd10, %r18;
	cvt.s64.s32 	%rd11, %r3;
	add.s64 	%rd12, %rd11, %rd10;
	cvta.to.global.u64 	%rd13, %rd3;
	add.s64 	%rd1, %rd13, %rd12;
	st.global.u8 	[%rd1], %rs15;
	// begin inline asm
	{ cvt.f32.bf16 %f9, %rs1;}

	// end inline asm
	abs.f32 	%f10, %f9;
	setp.equ.f32 	%p5, %f10, 0f7F800000;
	mov.b16 	%rs16, 0;
	@%p5 bra 	$L__BB9_5;
	fma.rn.f32 	%f11, %f9, 0f437F0000, 0f3F000000;
	max.f32 	%f12, %f11, 0f00000000;
	min.f32 	%f13, %f12, 0f437F0000;
	cvt.rzi.u32.f32 	%r19, %f13;
	cvt.u16.u32 	%rs16, %r19;
$L__BB9_5:
	st.global.u8 	[%rd1+1], %rs16;
	// begin inline asm
	{ cvt.f32.bf16 %f14, %rs2;}

	// end inline asm
	abs.f32 	%f15, %f14;
	setp.equ.f32 	%p6, %f15, 0f7F800000;
	mov.b16 	%rs17, 0;
	@%p6 bra 	$L__BB9_7;
	fma.rn.f32 	%f16, %f14, 0f437F0000, 0f3F000000;
	max.f32 	%f17, %f16, 0f00000000;
	min.f32 	%f18, %f17, 0f437F0000;
	cvt.rzi.u32.f32 	%r20, %f18;
	cvt.u16.u32 	%rs17, %r20;
$L__BB9_7:
	st.global.u8 	[%rd1+2], %rs17;
$L__BB9_8:
	ret;

}
	// .globl	hwc4_uint8_to_nchw_bfloat16_kernel
.visible .entry hwc4_uint8_to_nchw_bfloat16_kernel(
	.param .u64 .ptr .align 1 hwc4_uint8_to_nchw_bfloat16_kernel_param_0,
	.param .u64 .ptr .align 1 hwc4_uint8_to_nchw_bfloat16_kernel_param_1,
	.param .u32 hwc4_uint8_to_nchw_bfloat16_kernel_param_2,
	.param .u32 hwc4_uint8_to_nchw_bfloat16_kernel_param_3,
	.param .u32 hwc4_uint8_to_nchw_bfloat16_kernel_param_4,
	.param .u32 hwc4_uint8_to_nchw_bfloat16_kernel_param_5,
	.param .u32 hwc4_uint8_to_nchw_bfloat16_kernel_param_6,
	.param .u32 hwc4_uint8_to_nchw_bfloat16_kernel_param_7
)
{
	.reg .pred 	%p<4>;
	.reg .b16 	%rs<10>;
	.reg .b32 	%r<24>;
	.reg .b32 	%f<8>;
	.reg .b64 	%rd<18>;

	ld.param.u64 	%rd1, [hwc4_uint8_to_nchw_bfloat16_kernel_param_0];
	ld.param.u64 	%rd2, [hwc4_uint8_to_nchw_bfloat16_kernel_param_1];
	ld.param.u32 	%r9, [hwc4_uint8_to_nchw_bfloat16_kernel_param_2];
	ld.param.u32 	%r4, [hwc4_uint8_to_nchw_bfloat16_kernel_param_3];
	ld.param.u32 	%r5, [hwc4_uint8_to_nchw_bfloat16_kernel_param_4];
	ld.param.u32 	%r6, [hwc4_uint8_to_nchw_bfloat16_kernel_param_5];
	ld.param.u32 	%r7, [hwc4_uint8_to_nchw_bfloat16_kernel_param_6];
	ld.param.u32 	%r8, [hwc4_uint8_to_nchw_bfloat16_kernel_param_7];
	mov.u32 	%r10, %ctaid.x;
	mov.u32 	%r11, %ntid.x;
	mov.u32 	%r12, %tid.x;
	mad.lo.s32 	%r1, %r10, %r11, %r12;
	mov.u32 	%r13, %ctaid.y;
	mov.u32 	%r14, %ntid.y;
	mov.u32 	%r15, %tid.y;
	mad.lo.s32 	%r16, %r13, %r14, %r15;
	setp.ge.s32 	%p1, %r1, %r4;
	setp.ge.s32 	%p2, %r16, %r9;
	or.pred  	%p3, %p1, %p2;
	@%p3 bra 	$L__BB10_2;
	cvta.to.global.u64 	%rd3, %rd1;
	cvta.to.global.u64 	%rd4, %rd2;
	mul.lo.s32 	%r17, %r5, %r16;
	cvt.s64.s32 	%rd5, %r17;
	add.s64 	%rd6, %rd3, %rd5;
	shl.b32 	%r18, %r1, 2;
	add.s32 	%r19, %r18, %r6;
	cvt.s64.s32 	%rd7, %r19;
	add.s64 	%rd8, %rd6, %rd7;
	ld.global.nc.u8 	%rs4, [%rd8];
	cvt.u16.u8 	%rs5, %rs4;
	add.s32 	%r20, %r18, %r7;
	cvt.s64.s32 	%rd9, %r20;
	add.s64 	%rd10, %rd6, %rd9;
	ld.global.nc.u8 	%rs6, [%rd10];
	cvt.u16.u8 	%rs7, %rs6;
	add.s32 	%r21, %r18, %r8;
	cvt.s64.s32 	%rd11, %r21;
	add.s64 	%rd12, %rd6, %rd11;
	ld.global.nc.u8 	%rs8, [%rd12];
	cvt.u16.u8 	%rs9, %rs8;
	mul.lo.s32 	%r22, %r4, %r9;
	mad.lo.s32 	%r23, %r4, %r16, %r1;
	cvt.rn.f32.u16 	%f4, %rs5;
	ld.const.f32 	%f5, [kScale255Inv];
	mul.f32 	%f1, %f5, %f4;
	// begin inline asm
	{  cvt.rn.bf16.f32 %rs1, %f1;}

	// end inline asm
	mul.wide.s32 	%rd13, %r23, 2;
	add.s64 	%rd14, %rd4, %rd13;
	st.global.u16 	[%rd14], %rs1;
	cvt.rn.f32.u16 	%f6, %rs7;
	mul.f32 	%f2, %f5, %f6;
	// begin inline asm
	{  cvt.rn.bf16.f32 %rs2, %f2;}

	// end inline asm
	mul.wide.s32 	%rd15, %r22, 2;
	add.s64 	%rd16, %rd14, %rd15;
	st.global.u16 	[%rd16], %rs2;
	cvt.rn.f32.u16 	%f7, %rs9;
	mul.f32 	%f3, %f5, %f7;
	// begin inline asm
	{  cvt.rn.bf16.f32 %rs3, %f3;}

	// end inline asm
	add.s64 	%rd17, %rd16, %rd15;
	st.global.u16 	[%rd17], %rs3;
$L__BB10_2:
	ret;

}
	// .globl	nchw_bfloat16_to_hwc4_uint8_kernel
.visible .entry nchw_bfloat16_to_hwc4_uint8_kernel(
	.param .u64 .ptr .align 1 nchw_bfloat16_to_hwc4_uint8_kernel_param_0,
	.param .u64 .ptr .align 1 nchw_bfloat16_to_hwc4_uint8_kernel_param_1,
	.param .u32 nchw_bfloat16_to_hwc4_uint8_kernel_param_2,
	.param .u32 nchw_bfloat16_to_hwc4_uint8_kernel_param_3,
	.param .u32 nchw_bfloat16_to_hwc4_uint8_kernel_param_4,
	.param .u32 nchw_bfloat16_to_hwc4_uint8_kernel_param_5,
	.param .u32 nchw_bfloat16_to_hwc4_uint8_kernel_param_6,
	.param .u32 nchw_bfloat16_to_hwc4_uint8_kernel_param_7,
	.param .u32 nchw_bfloat16_to_hwc4_uint8_kernel_param_8
)
{
	.reg .pred 	%p<7>;
	.reg .b16 	%rs<19>;
	.reg .b32 	%r<29>;
	.reg .b32 	%f<19>;
	.reg .b64 	%rd<20>;

	ld.param.u64 	%rd2, [nchw_bfloat16_to_hwc4_uint8_kernel_param_0];
	ld.param.u64 	%rd3, [nchw_bfloat16_to_hwc4_uint8_kernel_param_1];
	ld.param.u32 	%r11, [nchw_bfloat16_to_hwc4_uint8_kernel_param_2];
	ld.param.u32 	%r5, [nchw_bfloat16_to_hwc4_uint8_kernel_param_3];
	ld.param.u32 	%r6, [nchw_bfloat16_to_hwc4_uint8_kernel_param_4];
	ld.param.u32 	%r7, [nchw_bfloat16_to_hwc4_uint8_kernel_param_5];
	ld.param.u32 	%r8, [nchw_bfloat16_to_hwc4_uint8_kernel_param_6];
	ld.param.u32 	%r9, [nchw_bfloat16_to_hwc4_uint8_kernel_param_7];
	ld.param.u32 	%r10, [nchw_bfloat16_to_hwc4_uint8_kernel_param_8];
	mov.u32 	%r12, %ctaid.x;
	mov.u32 	%r13, %ntid.x;
	mov.u32 	%r14, %tid.x;
	mad.lo.s32 	%r1, %r12, %r13, %r14;
	mov.u32 	%r15, %ctaid.y;
	mov.u32 	%r16, %ntid.y;
	mov.u32 	%r17, %tid.y;
	mad.lo.s32 	%r18, %r15, %r16, %r17;
	setp.ge.s32 	%p1, %r1, %r5;
	setp.ge.s32 	%p2, %r18, %r11;
	or.pred  	%p3, %p1, %p2;
	@%p3 bra 	$L__BB11_8;
	cvta.to.global.u64 	%rd4, %rd2;
	cvta.to.global.u64 	%rd5, %rd3;
	mul.lo.s32 	%r19, %r5, %r11;
	mad.lo.s32 	%r20, %r5, %r18, %r1;
	mul.wide.s32 	%rd6, %r20, 2;
	add.s64 	%rd7, %rd4, %rd6;
	ld.global.nc.u16 	%rs9, [%rd7];
	mul.wide.s32 	%rd8, %r19, 2;
	add.s64 	%rd9, %rd7, %rd8;
	ld.global.nc.u16 	%rs1, [%rd9];
	add.s64 	%rd10, %rd9, %rd8;
	ld.global.nc.u16 	%rs2, [%rd10];
	mul.lo.s32 	%r21, %r6, %r18;
	cvt.s64.s32 	%rd11, %r21;
	add.s64 	%rd1, %rd5, %rd11;
	// begin inline asm
	{ cvt.f32.bf16 %f4, %rs9;}

	// end inline asm
	abs.f32 	%f5, %f4;
	setp.equ.f32 	%p4, %f5, 0f7F800000;
	mov.b16 	%rs16, 0;
	@%p4 bra 	$L__BB11_3;
	fma.rn.f32 	%f6, %f4, 0f437F0000, 0f3F000000;
	max.f32 	%f7, %f6, 0f00000000;
	min.f32 	%f8, %f7, 0f437F0000;
	cvt.rzi.u32.f32 	%r22, %f8;
	cvt.u16.u32 	%rs16, %r22;
$L__BB11_3:
	shl.b32 	%r3, %r1, 2;
	add.s32 	%r23, %r3, %r7;
	cvt.s64.s32 	%rd12, %r23;
	add.s64 	%rd13, %rd1, %rd12;
	st.global.u8 	[%rd13], %rs16;
	// begin inline asm
	{ cvt.f32.bf16 %f9, %rs1;}

	// end inline asm
	abs.f32 	%f10, %f9;
	setp.equ.f32 	%p5, %f10, 0f7F800000;
	mov.b16 	%rs17, 0;
	@%p5 bra 	$L__BB11_5;
	fma.rn.f32 	%f11, %f9, 0f437F0000, 0f3F000000;
	max.f32 	%f12, %f11, 0f00000000;
	min.f32 	%f13, %f12, 0f437F0000;
	cvt.rzi.u32.f32 	%r24, %f13;
	cvt.u16.u32 	%rs17, %r24;
$L__BB11_5:
	add.s32 	%r25, %r3, %r8;
	cvt.s64.s32 	%rd14, %r25;
	add.s64 	%rd15, %rd1, %rd14;
	st.global.u8 	[%rd15], %rs17;
	// begin inline asm
	{ cvt.f32.bf16 %f14, %rs2;}

	// end inline asm
	abs.f32 	%f15, %f14;
	setp.equ.f32 	%p6, %f15, 0f7F800000;
	mov.b16 	%rs18, 0;
	@%p6 bra 	$L__BB11_7;
	fma.rn.f32 	%f16, %f14, 0f437F0000, 0f3F000000;
	max.f32 	%f17, %f16, 0f00000000;
	min.f32 	%f18, %f17, 0f437F0000;
	cvt.rzi.u32.f32 	%r26, %f18;
	cvt.u16.u32 	%rs18, %r26;
$L__BB11_7:
	add.s32 	%r27, %r3, %r9;
	cvt.s64.s32 	%rd16, %r27;
	add.s64 	%rd17, %rd1, %rd16;
	st.global.u8 	[%rd17], %rs18;
	add.s32 	%r28, %r3, %r10;
	cvt.s64.s32 	%rd18, %r28;
	add.s64 	%rd19, %rd1, %rd18;
	mov.b16 	%rs15, 255;
	st.global.u8 	[%rd19], %rs15;
$L__BB11_8:
	ret;

}


// ===== COMPILED SASS (sm_100) =====

	.target	sm_100

	.elftype	@"ET_EXEC"


//--------------------- .note.nv.tkinfo           --------------------------
	.section	.note.nv.tkinfo,"",@"SHT_NOTE"
	.sectionflags	@"SHF_NOTE_NV_TKINFO"
	.tkinfo
        /*0018*/ 	.word	0x00000002
        /*0030*/ 	.string	""
        /*0030*/ 	.string	"ptxas"
        /*0030*/ 	.string	"Cuda compilation tools, release 13.0, V13.0.88"
        /*0030*/ 	.string	"Build cuda_13.0.r13.0/compiler.36424714_0"
        /*0030*/ 	.string	"-arch sm_100 -m 64 "



//--------------------- .note.nv.cuinfo           --------------------------
	.section	.note.nv.cuinfo,"",@"SHT_NOTE"
	.sectionflags	@"SHF_NOTE_NV_CUINFO"
        /*0018*/ 	.short	0x0002
        /*001a*/ 	.short	0x0064
        /*001c*/ 	.short	0x0082
	.zero		2


//--------------------- .nv.info                  --------------------------
	.section	.nv.info,"",@"SHT_CUDA_INFO"
	.align	4


	//----- nvinfo : EIATTR_REGCOUNT
	.align		4
        /*0000*/ 	.byte	0x04, 0x2f
        /*0002*/ 	.short	(.L_2 - .L_1)
	.align		4
.L_1:
        /*0004*/ 	.word	index@(hwc_uint8_to_nchw_float32_kernel)
        /*0008*/ 	.word	0x00000010


	//----- nvinfo : EIATTR_FRAME_SIZE
	.align		4
.L_2:
        /*000c*/ 	.byte	0x04, 0x11
        /*000e*/ 	.short	(.L_4 - .L_3)
	.align		4
.L_3:
        /*0010*/ 	.word	index@(hwc_uint8_to_nchw_float32_kernel)
        /*0014*/ 	.word	0x00000000


	//----- nvinfo : EIATTR_REGCOUNT
	.align		4
.L_4:
        /*0018*/ 	.byte	0x04, 0x2f
        /*001a*/ 	.short	(.L_6 - .L_5)
	.align		4
.L_5:
        /*001c*/ 	.word	index@(nchw_float32_to_hwc_uint8_kernel)
        /*0020*/ 	.word	0x0000000f


	//----- nvinfo : EIATTR_FRAME_SIZE
	.align		4
.L_6:
        /*0024*/ 	.byte	0x04, 0x11
        /*0026*/ 	.short	(.L_8 - .L_7)
	.align		4
.L_7:
        /*0028*/ 	.word	index@(nchw_float32_to_hwc_uint8_kernel)
        /*002c*/ 	.word	0x00000000


	//----- nvinfo : EIATTR_REGCOUNT
	.align		4
.L_8:
        /*0030*/ 	.byte	0x04, 0x2f
        /*0032*/ 	.short	(.L_10 - .L_9)
	.align		4
.L_9:
        /*0034*/ 	.word	index@(hwc4_uint8_to_nchw_float32_kernel)
        /*0038*/ 	.word	0x00000011


	//----- nvinfo : EIATTR_FRAME_SIZE
	.align		4
.L_10:
        /*003c*/ 	.byte	0x04, 0x11
        /*003e*/ 	.short	(.L_12 - .L_11)
	.align		4
.L_11:
        /*0040*/ 	.word	index@(hwc4_uint8_to_nchw_float32_kernel)
        /*0044*/ 	.word	0x00000000


	//----- nvinfo : EIATTR_REGCOUNT
	.align		4
.L_12:
        /*0048*/ 	.byte	0x04, 0x2f
        /*004a*/ 	.short	(.L_14 - .L_13)
	.align		4
.L_13:
        /*004c*/ 	.word	index@(nchw_float32_to_hwc4_uint8_kernel)
        /*0050*/ 	.word	0x00000013


	//----- nvinfo : EIATTR_FRAME_SIZE
	.align		4
.L_14:
        /*0054*/ 	.byte	0x04, 0x11
        /*0056*/ 	.short	(.L_16 - .L_15)
	.align		4
.L_15:
        /*0058*/ 	.word	index@(nchw_float32_to_hwc4_uint8_kernel)
        /*005c*/ 	.word	0x00000000


	//----- nvinfo : EIATTR_REGCOUNT
	.align		4
.L_16:
        /*0060*/ 	.byte	0x04, 0x2f
        /*0062*/ 	.short	(.L_18 - .L_17)
	.align		4
.L_17:
        /*0064*/ 	.word	index@(hwc_uint8_to_nchw_float16_kernel)
        /*0068*/ 	.word	0x0000000e


	//----- nvinfo : EIATTR_FRAME_SIZE
	.align		4
.L_18:
        /*006c*/ 	.byte	0x04, 0x11
        /*006e*/ 	.short	(.L_20 - .L_19)
	.align		4
.L_19:
        /*0070*/ 	.word	index@(hwc_uint8_to_nchw_float16_kernel)
        /*0074*/ 	.word	0x00000000


	//----- nvinfo : EIATTR_REGCOUNT
	.align		4
.L_20:
        /*0078*/ 	.byte	0x04, 0x2f
        /*007a*/ 	.short	(.L_22 - .L_21)
	.align		4
.L_21:
        /*007c*/ 	.word	index@(nchw_float16_to_hwc_uint8_kernel)
        /*0080*/ 	.word	0x0000000f


	//----- nvinfo : EIATTR_FRAME_SIZE
	.align		4
.L_22:
        /*0084*/ 	.byte	0x04, 0x11
        /*0086*/ 	.short	(.L_24 - .L_23)
	.align		4
.L_23:
        /*0088*/ 	.word	index@(nchw_float16_to_hwc_uint8_kernel)
        /*008c*/ 	.word	0x00000000


	//----- nvinfo : EIATTR_REGCOUNT
	.align		4
.L_24:
        /*0090*/ 	.byte	0x04, 0x2f
        /*0092*/ 	.short	(.L_26 - .L_25)
	.align		4
.L_25:
        /*0094*/ 	.word	index@(hwc4_uint8_to_nchw_float16_kernel)
        /*0098*/ 	.word	0x00000011


	//----- nvinfo : EIATTR_FRAME_SIZE
	.align		4
.L_26:
        /*009c*/ 	.byte	0x04, 0x11
        /*009e*/ 	.short	(.L_28 - .L_27)
	.align		4
.L_27:
        /*00a0*/ 	.word	index@(hwc4_uint8_to_nchw_float16_kernel)
        /*00a4*/ 	.word	0x00000000


	//----- nvinfo : EIATTR_REGCOUNT
	.align		4
.L_28:
        /*00a8*/ 	.byte	0x04, 0x2f
        /*00aa*/ 	.short	(.L_30 - .L_29)
	.align		4
.L_29:
        /*00ac*/ 	.word	index@(nchw_float16_to_hwc4_uint8_kernel)
        /*00b0*/ 	.word	0x00000013


	//----- nvinfo : EIATTR_FRAME_SIZE
	.align		4
.L_30:
        /*00b4*/ 	.byte	0x04, 0x11
        /*00b6*/ 	.short	(.L_32 - .L_31)
	.align		4
.L_31:
        /*00b8*/ 	.word	index@(nchw_float16_to_hwc4_uint8_kernel)
        /*00bc*/ 	.word	0x00000000


	//----- nvinfo : EIATTR_REGCOUNT
	.align		4
.L_32:
        /*00c0*/ 	.byte	0x04, 0x2f
        /*00c2*/ 	.short	(.L_34 - .L_33)
	.align		4
.L_33:
        /*00c4*/ 	.word	index@(hwc_uint8_to_nchw_bfloat16_kernel)
        /*00c8*/ 	.word	0x0000000e


	//----- nvinfo : EIATTR_FRAME_SIZE
	.align		4
.L_34:
        /*00cc*/ 	.byte	0x04, 0x11
        /*00ce*/ 	.short	(.L_36 - .L_35)
	.align		4
.L_35:
        /*00d0*/ 	.word	index@(hwc_uint8_to_nchw_bfloat16_kernel)
        /*00d4*/ 	.word	0x00000000


	//----- nvinfo : EIATTR_REGCOUNT
	.align		4
.L_36:
        /*00d8*/ 	.byte	0x04, 0x2f
        /*00da*/ 	.short	(.L_38 - .L_37)
	.align		4
.L_37:
        /*00dc*/ 	.word	index@(nchw_bfloat16_to_hwc_uint8_kernel)
        /*00e0*/ 	.word	0x0000000f


	//----- nvinfo : EIATTR_FRAME_SIZE
	.align		4
.L_38:
        /*00e4*/ 	.byte	0x04, 0x11
        /*00e6*/ 	.short	(.L_40 - .L_39)
	.align		4
.L_39:
        /*00e8*/ 	.word	index@(nchw_bfloat16_to_hwc_uint8_kernel)
        /*00ec*/ 	.word	0x00000000


	//----- nvinfo : EIATTR_REGCOUNT
	.align		4
.L_40:
        /*00f0*/ 	.byte	0x04, 0x2f
        /*00f2*/ 	.short	(.L_42 - .L_41)
	.align		4
.L_41:
        /*00f4*/ 	.word	index@(hwc4_uint8_to_nchw_bfloat16_kernel)
        /*00f8*/ 	.word	0x00000011


	//----- nvinfo : EIATTR_FRAME_SIZE
	.align		4
.L_42:
        /*00fc*/ 	.byte	0x04, 0x11
        /*00fe*/ 	.short	(.L_44 - .L_43)
	.align		4
.L_43:
        /*0100*/ 	.word	index@(hwc4_uint8_to_nchw_bfloat16_kernel)
        /*0104*/ 	.word	0x00000000


	//----- nvinfo : EIATTR_REGCOUNT
	.align		4
.L_44:
        /*0108*/ 	.byte	0x04, 0x2f
        /*010a*/ 	.short	(.L_46 - .L_45)
	.align		4
.L_45:
        /*010c*/ 	.word	index@(nchw_bfloat16_to_hwc4_uint8_kernel)
        /*0110*/ 	.word	0x00000013


	//----- nvinfo : EIATTR_FRAME_SIZE
	.align		4
.L_46:
        /*0114*/ 	.byte	0x04, 0x11
        /*0116*/ 	.short	(.L_48 - .L_47)
	.align		4
.L_47:
        /*0118*/ 	.word	index@(nchw_bfloat16_to_hwc4_uint8_kernel)
        /*011c*/ 	.word	0x00000000


	//----- nvinfo : EIATTR_MIN_STACK_SIZE
	.align		4
.L_48:
        /*0120*/ 	.byte	0x04, 0x12
        /*0122*/ 	.short	(.L_50 - .L_49)
	.align		4
.L_49:
        /*0124*/ 	.word	index@(nchw_bfloat16_to_hwc4_uint8_kernel)
        /*0128*/ 	.word	0x00000000


	//----- nvinfo : EIATTR_MIN_STACK_SIZE
	.align		4
.L_50:
        /*012c*/ 	.byte	0x04, 0x12
        /*012e*/ 	.short	(.L_52 - .L_51)
	.align		4
.L_51:
        /*0130*/ 	.word	index@(hwc4_uint8_to_nchw_bfloat16_kernel)
        /*0134*/ 	.word	0x00000000


	//----- nvinfo : EIATTR_MIN_STACK_SIZE
	.align		4
.L_52:
        /*0138*/ 	.byte	0x04, 0x12
        /*013a*/ 	.short	(.L_54 - .L_53)
	.align		4
.L_53:
        /*013c*/ 	.word	index@(nchw_bfloat16_to_hwc_uint8_kernel)
        /*0140*/ 	.word	0x00000000


	//----- nvinfo : EIATTR_MIN_STACK_SIZE
	.align		4
.L_54:
        /*0144*/ 	.byte	0x04, 0x12
        /*0146*/ 	.short	(.L_56 - .L_55)
	.align		4
.L_55:
        /*0148*/ 	.word	index@(hwc_uint8_to_nchw_bfloat16_kernel)
        /*014c*/ 	.word	0x00000000


	//----- nvinfo : EIATTR_MIN_STACK_SIZE
	.align		4
.L_56:
        /*0150*/ 	.byte	0x04, 0x12
        /*0152*/ 	.short	(.L_58 - .L_57)
	.align		4
.L_57:
        /*0154*/ 	.word	index@(nchw_float16_to_hwc4_uint8_kernel)
        /*0158*/ 	.word	0x00000000


	//----- nvinfo : EIATTR_MIN_STACK_SIZE
	.align		4
.L_58:
        /*015c*/ 	.byte	0x04, 0x12
        /*015e*/ 	.short	(.L_60 - .L_59)
	.align		4
.L_59:
        /*0160*/ 	.word	index@(hwc4_uint8_to_nchw_float16_kernel)
        /*0164*/ 	.word	0x00000000


	//----- nvinfo : EIATTR_MIN_STACK_SIZE
	.align		4
.L_60:
        /*0168*/ 	.byte	0x04, 0x12
        /*016a*/ 	.short	(.L_62 - .L_61)
	.align		4
.L_61:
        /*016c*/ 	.word	index@(nchw_float16_to_hwc_uint8_kernel)
        /*0170*/ 	.word	0x00000000


	//----- nvinfo : EIATTR_MIN_STACK_SIZE
	.align		4
.L_62:
        /*0174*/ 	.byte	0x04, 0x12
        /*0176*/ 	.short	(.L_64 - .L_63)
	.align		4
.L_63:
        /*0178*/ 	.word	index@(hwc_uint8_to_nchw_float16_kernel)
        /*017c*/ 	.word	0x00000000


	//----- nvinfo : EIATTR_MIN_STACK_SIZE
	.align		4
.L_64:
        /*0180*/ 	.byte	0x04, 0x12
        /*0182*/ 	.short	(.L_66 - .L_65)
	.align		4
.L_65:
        /*0184*/ 	.word	index@(nchw_float32_to_hwc4_uint8_kernel)
        /*0188*/ 	.word	0x00000000


	//----- nvinfo : EIATTR_MIN_STACK_SIZE
	.align		4
.L_66:
        /*018c*/ 	.byte	0x04, 0x12
        /*018e*/ 	.short	(.L_68 - .L_67)
	.align		4
.L_67:
        /*0190*/ 	.word	index@(hwc4_uint8_to_nchw_float32_kernel)
        /*0194*/ 	.word	0x00000000


	//----- nvinfo : EIATTR_MIN_STACK_SIZE
	.align		4
.L_68:
        /*0198*/ 	.byte	0x04, 0x12
        /*019a*/ 	.short	(.L_70 - .L_69)
	.align		4
.L_69:
        /*019c*/ 	.word	index@(nchw_float32_to_hwc_uint8_kernel)
        /*01a0*/ 	.word	0x00000000


	//----- nvinfo : EIATTR_MIN_STACK_SIZE
	.align		4
.L_70:
        /*01a4*/ 	.byte	0x04, 0x12
        /*01a6*/ 	.short	(.L_72 - .L_71)
	.align		4
.L_71:
        /*01a8*/ 	.word	index@(hwc_uint8_to_nchw_float32_kernel)
        /*01ac*/ 	.word	0x00000000
.L_72:


//--------------------- .nv.compat                --------------------------
	.section	.nv.compat,"",@"SHT_CUDA_COMPAT_INFO"
	.align	4
        /*0000*/ 	.byte	0x02, 0x09, 0x00, 0x00, 0x02, 0x02, 0x01, 0x00, 0x02, 0x05, 0x05, 0x00, 0x03, 0x07, 0x01, 0x01
        /*0010*/ 	.byte	0x02, 0x03, 0x00, 0x00, 0x02, 0x06, 0x01, 0x00, 0x04, 0x0b, 0x08, 0x00, 0x01, 0x00, 0x00, 0x00
        /*0020*/ 	.byte	0x00, 0x00, 0x00, 0x00


//--------------------- .nv.info.nchw_bfloat16_to_hwc4_uint8_kernel --------------------------
	.section	.nv.info.nchw_bfloat16_to_hwc4_uint8_kernel,"",@"SHT_CUDA_INFO"
	.sectionflags	@""
	.align	4


	//----- nvinfo : EIATTR_CUDA_API_VERSION
	.align		4
        /*0000*/ 	.byte	0x04, 0x37
        /*0002*/ 	.short	(.L_74 - .L_73)
.L_73:
        /*0004*/ 	.word	0x00000082


	//----- nvinfo : EIATTR_KPARAM_INFO
	.align		4
.L_74:
        /*0008*/ 	.byte	0x04, 0x17
        /*000a*/ 	.short	(.L_76 - .L_75)
.L_75:
        /*000c*/ 	.word	0x00000000
        /*0010*/ 	.short	0x0008
        /*0012*/ 	.short	0x0028
        /*0014*/ 	.byte	0x00, 0xf0, 0x11, 0x00


	//----- nvinfo : EIATTR_KPARAM_INFO
	.align		4
.L_76:
        /*0018*/ 	.byte	0x04, 0x17
        /*001a*/ 	.short	(.L_78 - .L_77)
.L_77:
        /*001c*/ 	.word	0x00000000
        /*0020*/ 	.short	0x0007
        /*0022*/ 	.short	0x0024
        /*0024*/ 	.byte	0x00, 0xf0, 0x11, 0x00


	//----- nvinfo : EIATTR_KPARAM_INFO
	.align		4
.L_78:
        /*0028*/ 	.byte	0x04, 0x17
        /*002a*/ 	.short	(.L_80 - .L_79)
.L_79:
        /*002c*/ 	.word	0x00000000
        /*0030*/ 	.short	0x0006
        /*0032*/ 	.short	0x0020
        /*0034*/ 	.byte	0x00, 0xf0, 0x11, 0x00


	//----- nvinfo : EIATTR_KPARAM_INFO
	.align		4
.L_80:
        /*0038*/ 	.byte	0x04, 0x17
        /*003a*/ 	.short	(.L_82 - .L_81)
.L_81:
        /*003c*/ 	.word	0x00000000
        /*0040*/ 	.short	0x0005
        /*0042*/ 	.short	0x001c
        /*0044*/ 	.byte	0x00, 0xf0, 0x11, 0x00


	//----- nvinfo : EIATTR_KPARAM_INFO
	.align		4
.L_82:
        /*0048*/ 	.byte	0x04, 0x17
        /*004a*/ 	.short	(.L_84 - .L_83)
.L_83:
        /*004c*/ 	.word	0x00000000
        /*0050*/ 	.short	0x0004
        /*0052*/ 	.short	0x0018
        /*0054*/ 	.byte	0x00, 0xf0, 0x11, 0x00


	//----- nvinfo : EIATTR_KPARAM_INFO
	.align		4
.L_84:
        /*0058*/ 	.byte	0x04, 0x17
        /*005a*/ 	.short	(.L_86 - .L_85)
.L_85:
        /*005c*/ 	.word	0x00000000
        /*0060*/ 	.short	0x0003
        /*0062*/ 	.short	0x0014
        /*0064*/ 	.byte	0x00, 0xf0, 0x11, 0x00


	//----- nvinfo : EIATTR_KPARAM_INFO
	.align		4
.L_86:
        /*0068*/ 	.byte	0x04, 0x17
        /*006a*/ 	.short	(.L_88 - .L_87)
.L_87:
        /*006c*/ 	.word	0x00000000
        /*0070*/ 	.short	0x0002
        /*0072*/ 	.short	0x0010
        /*0074*/ 	.byte	0x00, 0xf0, 0x11, 0x00


	//----- nvinfo : EIATTR_KPARAM_INFO
	.align		4
.L_88:
        /*0078*/ 	.byte	0x04, 0x17
        /*007a*/ 	.short	(.L_90 - .L_89)
.L_89:
        /*007c*/ 	.word	0x00000000
        /*0080*/ 	.short	0x0001
        /*0082*/ 	.short	0x0008
        /*0084*/ 	.byte	0x00, 0xf5, 0x21, 0x00


	//----- nvinfo : EIATTR_KPARAM_INFO
	.align		4
.L_90:
        /*0088*/ 	.byte	0x04, 0x17
        /*008a*/ 	.short	(.L_92 - .L_91)
.L_91:
        /*008c*/ 	.word	0x00000000
        /*0090*/ 	.short	0x0000
        /*0092*/ 	.short	0x0000
        /*0094*/ 	.byte	0x00, 0xf5, 0x21, 0x00


	//----- nvinfo : EIATTR_SPARSE_MMA_MASK
	.align		4
.L_92:
        /*0098*/ 	.byte	0x03, 0x50
        /*009a*/ 	.short	0x0000


	//----- nvinfo : EIATTR_MAXREG_COUNT
	.align		4
        /*009c*/ 	.byte	0x03, 0x1b
        /*009e*/ 	.short	0x00ff


	//----- nvinfo : EIATTR_MERCURY_ISA_VERSION
	.align		4
        /*00a0*/ 	.byte	0x03, 0x5f
        /*00a2*/ 	.short	0x0101


	//----- nvinfo : EIATTR_VRC_CTA_INIT_COUNT
	.align		4
        /*00a4*/ 	.byte	0x02, 0x4a
	.zero		1
	.zero		1


	//----- nvinfo : EIATTR_EXIT_INSTR_OFFSETS
	.align		4
        /*00a8*/ 	.byte	0x04, 0x1c
        /*00aa*/ 	.short	(.L_94 - .L_93)


	//   ....[0]....
.L_93:
        /*00ac*/ 	.word	0x000000c0


	//   ....[1]....
        /*00b0*/ 	.word	0x000004a0


	//----- nvinfo : EIATTR_CBANK_PARAM_SIZE
	.align		4
.L_94:
        /*00b4*/ 	.byte	0x03, 0x19
        /*00b6*/ 	.short	0x002c


	//----- nvinfo : EIATTR_PARAM_CBANK
	.align		4
        /*00b8*/ 	.byte	0x04, 0x0a
        /*00ba*/ 	.short	(.L_96 - .L_95)
	.align		4
.L_95:
        /*00bc*/ 	.word	index@(.nv.constant0.nchw_bfloat16_to_hwc4_uint8_kernel)
        /*00c0*/ 	.short	0x0380
        /*00c2*/ 	.short	0x002c


	//----- nvinfo : EIATTR_SW_WAR
	.align		4
.L_96:
        /*00c4*/ 	.byte	0x04, 0x36
        /*00c6*/ 	.short	(.L_98 - .L_97)
.L_97:
        /*00c8*/ 	.word	0x00000008
.L_98:


//--------------------- .nv.info.hwc4_uint8_to_nchw_bfloat16_kernel --------------------------
	.section	.nv.info.hwc4_uint8_to_nchw_bfloat16_kernel,"",@"SHT_CUDA_INFO"
	.sectionflags	@""
	.align	4


	//----- nvinfo : EIATTR_CUDA_API_VERSION
	.align		4
        /*0000*/ 	.byte	0x04, 0x37
        /*0002*/ 	.short	(.L_100 - .L_99)
.L_99:
        /*0004*/ 	.word	0x00000082


	//----- nvinfo : EIATTR_KPARAM_INFO
	.align		4
.L_100:
        /*0008*/ 	.byte	0x04, 0x17
        /*000a*/ 	.short	(.L_102 - .L_101)
.L_101:
        /*000c*/ 	.word	0x00000000
        /*0010*/ 	.short	0x0007
        /*0012*/ 	.short	0x0024
        /*0014*/ 	.byte	0x00, 0xf0, 0x11, 0x00


	//----- nvinfo : EIATTR_KPARAM_INFO
	.align		4
.L_102:
        /*0018*/ 	.byte	0x04, 0x17
        /*001a*/ 	.short	(.L_104 - .L_103)
.L_103:
        /*001c*/ 	.word	0x00000000
        /*0020*/ 	.short	0x0006
        /*0022*/ 	.short	0x0020
        /*0024*/ 	.byte	0x00, 0xf0, 0x11, 0x00


	//----- nvinfo : EIATTR_KPARAM_INFO
	.align		4
.L_104:
        /*0028*/ 	.byte	0x04, 0x17
        /*002a*/ 	.short	(.L_106 - .L_105)
.L_105:
        /*002c*/ 	.word	0x00000000
        /*0030*/ 	.short	0x0005
        /*0032*/ 	.short	0x001c
        /*0034*/ 	.byte	0x00, 0xf0, 0x11, 0x00


	//----- nvinfo : EIATTR_KPARAM_INFO
	.align		4
.L_106:
        /*0038*/ 	.byte	0x04, 0x17
        /*003a*/ 	.short	(.L_108 - .L_107)
.L_107:
        /*003c*/ 	.word	0x00000000
        /*0040*/ 	.short	0x0004
        /*0042*/ 	.short	0x0018
        /*0044*/ 	.byte	0x00, 0xf0, 0x11, 0x00


	//----- nvinfo : EIATTR_KPARAM_INFO
	.align		4
.L_108:
        /*0048*/ 	.byte	0x04, 0x17
        /*004a*/ 	.short	(.L_110 - .L_109)
.L_109:
        /*004c*/ 	.word	0x00000000
        /*0050*/ 	.short	0x0003
        /*0052*/ 	.short	0x0014
        /*0054*/ 	.byte	0x00, 0xf0, 0x11, 0x00


	//----- nvinfo : EIATTR_KPARAM_INFO
	.align		4
.L_110:
        /*0058*/ 	.byte	0x04, 0x17
        /*005a*/ 	.short	(.L_112 - .L_111)
.L_111:
        /*005c*/ 	.word	0x00000000
        /*0060*/ 	.short	0x0002
        /*0062*/ 	.short	0x0010
        /*0064*/ 	.byte	0x00, 0xf0, 0x11, 0x00


	//----- nvinfo : EIATTR_KPARAM_INFO
	.align		4
.L_112:
        /*0068*/ 	.byte	0x04, 0x17
        /*006a*/ 	.short	(.L_114 - .L_113)
.L_113:
        /*006c*/ 	.word	0x00000000
        /*0070*/ 	.short	0x0001
        /*0072*/ 	.short	0x0008
        /*0074*/ 	.byte	0x00, 0xf5, 0x21, 0x00


	//----- nvinfo : EIATTR_KPARAM_INFO
	.align		4
.L_114:
        /*0078*/ 	.byte	0x04, 0x17
        /*007a*/ 	.short	(.L_116 - .L_115)
.L_115:
        /*007c*/ 	.word	0x00000000
        /*0080*/ 	.short	0x0000
        /*0082*/ 	.short	0x0000
        /*0084*/ 	.byte	0x00, 0xf5, 0x21, 0x00


	//----- nvinfo : EIATTR_SPARSE_MMA_MASK
	.align		4
.L_116:
        /*0088*/ 	.byte	0x03, 0x50
        /*008a*/ 	.short	0x0000


	//----- nvinfo : EIATTR_MAXREG_COUNT
	.align		4
        /*008c*/ 	.byte	0x03, 0x1b
        /*008e*/ 	.short	0x00ff


	//----- nvinfo : EIATTR_MERCURY_ISA_VERSION
	.align		4
        /*0090*/ 	.byte	0x03, 0x5f
        /*0092*/ 	.short	0x0101


	//----- nvinfo : EIATTR_VRC_CTA_INIT_COUNT
	.align		4
        /*0094*/ 	.byte	0x02, 0x4a
	.zero		1
	.zero		1


	//----- nvinfo : EIATTR_EXIT_INSTR_OFFSETS
	.align		4
        /*0098*/ 	.byte	0x04, 0x1c
        /*009a*/ 	.short	(.L_118 - .L_117)


	//   ....[0]....
.L_117:
        /*009c*/ 	.word	0x000000c0


	//   ....[1]....
        /*00a0*/ 	.word	0x00000330


	//----- nvinfo : EIATTR_CBANK_PARAM_SIZE
	.align		4
.L_118:
        /*00a4*/ 	.byte	0x03, 0x19
        /*00a6*/ 	.short	0x0028


	//----- nvinfo : EIATTR_PARAM_CBANK
	.align		4
        /*00a8*/ 	.byte	0x04, 0x0a
        /*00aa*/ 	.short	(.L_120 - .L_119)
	.align		4
.L_119:
        /*00ac*/ 	.word	index@(.nv.constant0.hwc4_uint8_to_nchw_bfloat16_kernel)
        /*00b0*/ 	.short	0x0380
        /*00b2*/ 	.short	0x0028


	//----- nvinfo : EIATTR_SW_WAR
	.align		4
.L_120:
        /*00b4*/ 	.byte	0x04, 0x36
        /*00b6*/ 	.short	(.L_122 - .L_121)
.L_121:
        /*00b8*/ 	.word	0x00000008
.L_122:


//--------------------- .nv.info.nchw_bfloat16_to_hwc_uint8_kernel --------------------------
	.section	.nv.info.nchw_bfloat16_to_hwc_uint8_kernel,"",@"SHT_CUDA_INFO"
	.sectionflags	@""
	.align	4


	//----- nvinfo : EIATTR_CUDA_API_VERSION
	.align		4
        /*0000*/ 	.byte	0x04, 0x37
        /*0002*/ 	.short	(.L_124 - .L_123)
.L_123:
        /*0004*/ 	.word	0x00000082


	//----- nvinfo : EIATTR_KPARAM_INFO
	.align		4
.L_124:
        /*0008*/ 	.byte	0x04, 0x17
        /*000a*/ 	.short	(.L_126 - .L_125)
.L_125:
        /*000c*/ 	.word	0x00000000
        /*0010*/ 	.short	0x0004
        /*0012*/ 	.short	0x0018
        /*0014*/ 	.byte	0x00, 0xf0, 0x11, 0x00


	//----- nvinfo : EIATTR_KPARAM_INFO
	.align		4
.L_126:
        /*0018*/ 	.byte	0x04, 0x17
        /*001a*/ 	.short	(.L_128 - .L_127)
.L_127:
        /*001c*/ 	.word	0x00000000
        /*0020*/ 	.short	0x0003
        /*0022*/ 	.short	0x0014
        /*0024*/ 	.byte	0x00, 0xf0, 0x11, 0x00


	//----- nvinfo : EIATTR_KPARAM_INFO
	.align		4
.L_128:
        /*0028*/ 	.byte	0x04, 0x17
        /*002a*/ 	.short	(.L_130 - .L_129)
.L_129:
        /*002c*/ 	.word	0x00000000
        /*0030*/ 	.short	0x0002
        /*0032*/ 	.short	0x0010
        /*0034*/ 	.byte	0x00, 0xf0, 0x11, 0x00


	//----- nvinfo : EIATTR_KPARAM_INFO
	.align		4
.L_130:
        /*0038*/ 	.byte	0x04, 0x17
        /*003a*/ 	.short	(.L_132 - .L_131)
.L_131:
        /*003c*/ 	.word	0x00000000
        /*0040*/ 	.short	0x0001
        /*0042*/ 	.short	0x0008
        /*0044*/ 	.byte	0x00, 0xf5, 0x21, 0x00


	//----- nvinfo : EIATTR_KPARAM_INFO
	.align		4
.L_132:
        /*0048*/ 	.byte	0x04, 0x17
        /*004a*/ 	.short	(.L_134 - .L_133)
.L_133:
        /*004c*/ 	.word	0x00000000
        /*0050*/ 	.short	0x0000
        /*0052*/ 	.short	0x0000
        /*0054*/ 	.byte	0x00, 0xf5, 0x21, 0x00


	//----- nvinfo : EIATTR_SPARSE_MMA_MASK
	.align		4
.L_134:
        /*0058*/ 	.byte	0x03, 0x50
        /*005a*/ 	.short	0x0000


	//----- nvinfo : EIATTR_MAXREG_COUNT
	.align		4
        /*005c*/ 	.byte	0x03, 0x1b
        /*005e*/ 	.short	0x00ff


	//----- nvinfo : EIATTR_MERCURY_ISA_VERSION
	.align		4
        /*0060*/ 	.byte	0x03, 0x5f
        /*0062*/ 	.short	0x0101


	//----- nvinfo : EIATTR_VRC_CTA_INIT_COUNT
	.align		4
        /*0064*/ 	.byte	0x02, 0x4a
	.zero		1
	.zero		1


	//----- nvinfo : EIATTR_EXIT_INSTR_OFFSETS
	.align		4
        /*0068*/ 	.byte	0x04, 0x1c
        /*006a*/ 	.short	(.L_136 - .L_135)


	//   ....[0]....
.L_135:
        /*006c*/ 	.word	0x000000c0


	//   ....[1]....
        /*0070*/ 	.word	0x000003a0


	//----- nvinfo : EIATTR_CBANK_PARAM_SIZE
	.align		4
.L_136:
        /*0074*/ 	.byte	0x03, 0x19
        /*0076*/ 	.short	0x001c


	//----- nvinfo : EIATTR_PARAM_CBANK
	.align		4
        /*0078*/ 	.byte	0x04, 0x0a
        /*007a*/ 	.short	(.L_138 - .L_137)
	.align		4
.L_137:
        /*007c*/ 	.word	index@(.nv.constant0.nchw_bfloat16_to_hwc_uint8_kernel)
        /*0080*/ 	.short	0x0380
        /*0082*/ 	.short	0x001c


	//----- nvinfo : EIATTR_SW_WAR
	.align		4
.L_138:
        /*0084*/ 	.byte	0x04, 0x36
        /*0086*/ 	.short	(.L_140 - .L_139)
.L_139:
        /*0088*/ 	.word	0x00000008
.L_140:


//--------------------- .nv.info.hwc_uint8_to_nchw_bfloat16_kernel --------------------------
	.section	.nv.info.hwc_uint8_to_nchw_bfloat16_kernel,"",@"SHT_CUDA_INFO"
	.sectionflags	@""
	.align	4


	//----- nvinfo : EIATTR_CUDA_API_VERSION
	.align		4
        /*0000*/ 	.byte	0x04, 0x37
        /*0002*/ 	.short	(.L_142 - .L_141)
.L_141:
        /*0004*/ 	.word	0x00000082


	//----- nvinfo : EIATTR_KPARAM_INFO
	.align		4
.L_142:
        /*0008*/ 	.byte	0x04, 0x17
        /*000a*/ 	.short	(.L_144 - .L_143)
.L_143:
        /*000c*/ 	.word	0x00000000
        /*0010*/ 	.short	0x0004
        /*0012*/ 	.short	0x0018
        /*0014*/ 	.byte	0x00, 0xf0, 0x11, 0x00


	//----- nvinfo : EIATTR_KPARAM_INFO
	.align		4
.L_144:
        /*0018*/ 	.byte	0x04, 0x17
        /*001a*/ 	.short	(.L_146 - .L_145)
.L_145:
        /*001c*/ 	.word	0x00000000
        /*0020*/ 	.short	0x0003
        /*0022*/ 	.short	0x0014
        /*0024*/ 	.byte	0x00, 0xf0, 0x11, 0x00


	//----- nvinfo : EIATTR_KPARAM_INFO
	.align		4
.L_146:
        /*0028*/ 	.byte	0x04, 0x17
        /*002a*/ 	.short	(.L_148 - .L_147)
.L_147:
        /*002c*/ 	.word	0x00000000
        /*0030*/ 	.short	0x0002
        /*0032*/ 	.short	0x0010
        /*0034*/ 	.byte	0x00, 0xf0, 0x11, 0x00


	//----- nvinfo : EIATTR_KPARAM_INFO
	.align		4
.L_148:
        /*0038*/ 	.byte	0x04, 0x17
        /*003a*/ 	.short	(.L_150 - .L_149)
.L_149:
        /*003c*/ 	.word	0x00000000
        /*0040*/ 	.short	0x0001
        /*0042*/ 	.short	0x0008
        /*0044*/ 	.byte	0x00, 0xf5, 0x21, 0x00


	//----- nvinfo : EIATTR_KPARAM_INFO
	.align		4
.L_150:
        /*0048*/ 	.byte	0x04, 0x17
        /*004a*/ 	.short	(.L_152 - .L_151)
.L_151:
        /*004c*/ 	.word	0x00000000
        /*0050*/ 	.short	0x0000
        /*0052*/ 	.short	0x0000
        /*0054*/ 	.byte	0x00, 0xf5, 0x21, 0x00


	//----- nvinfo : EIATTR_SPARSE_MMA_MASK
	.align		4
.L_152:
        /*0058*/ 	.byte	0x03, 0x50
        /*005a*/ 	.short	0x0000


	//----- nvinfo : EIATTR_MAXREG_COUNT
	.align		4
        /*005c*/ 	.byte	0x03, 0x1b
        /*005e*/ 	.short	0x00ff


	//----- nvinfo : EIATTR_MERCURY_ISA_VERSION
	.align		4
        /*0060*/ 	.byte	0x03, 0x5f
        /*0062*/ 	.short	0x0101


	//----- nvinfo : EIATTR_VRC_CTA_INIT_COUNT
	.align		4
        /*0064*/ 	.byte	0x02, 0x4a
	.zero		1
	.zero		1


	//----- nvinfo : EIATTR_EXIT_INSTR_OFFSETS
	.align		4
        /*0068*/ 	.byte	0x04, 0x1c
        /*006a*/ 	.short	(.L_154 - .L_153)


	//   ....[0]....
.L_153:
        /*006c*/ 	.word	0x000000c0


	//   ....[1]....
        /*0070*/ 	.word	0x000002c0


	//----- nvinfo : EIATTR_CBANK_PARAM_SIZE
	.align		4
.L_154:
        /*0074*/ 	.byte	0x03, 0x19
        /*0076*/ 	.short	0x001c


	//----- nvinfo : EIATTR_PARAM_CBANK
	.align		4
        /*0078*/ 	.byte	0x04, 0x0a
        /*007a*/ 	.short	(.L_156 - .L_155)
	.align		4
.L_155:
        /*007c*/ 	.word	index@(.nv.constant0.hwc_uint8_to_nchw_bfloat16_kernel)
        /*0080*/ 	.short	0x0380
        /*0082*/ 	.short	0x001c


	//----- nvinfo : EIATTR_SW_WAR
	.align		4
.L_156:
        /*0084*/ 	.byte	0x04, 0x36
        /*0086*/ 	.short	(.L_158 - .L_157)
.L_157:
        /*0088*/ 	.word	0x00000008
.L_158:


//--------------------- .nv.info.nchw_float16_to_hwc4_uint8_kernel --------------------------
	.section	.nv.info.nchw_float16_to_hwc4_uint8_kernel,"",@"SHT_CUDA_INFO"
	.sectionflags	@""
	.align	4


	//----- nvinfo : EIATTR_CUDA_API_VERSION
	.align		4
        /*0000*/ 	.byte	0x04, 0x37
        /*0002*/ 	.short	(.L_160 - .L_159)
.L_159:
        /*0004*/ 	.word	0x00000082


	//----- nvinfo : EIATTR_KPARAM_INFO
	.align		4
.L_160:
        /*0008*/ 	.byte	0x04, 0x17
        /*000a*/ 	.short	(.L_162 - .L_161)
.L_161:
        /*000c*/ 	.word	0x00000000
        /*0010*/ 	.short	0x0008
        /*0012*/ 	.short	0x0028
        /*0014*/ 	.byte	0x00, 0xf0, 0x11, 0x00


	//----- nvinfo : EIATTR_KPARAM_INFO
	.align		4
.L_162:
        /*0018*/ 	.byte	0x04, 0x17
        /*001a*/ 	.short	(.L_164 - .L_163)
.L_163:
        /*001c*/ 	.word	0x00000000
        /*0020*/ 	.short	0x0007
        /*0022*/ 	.short	0x0024
        /*0024*/ 	.byte	0x00, 0xf0, 0x11, 0x00


	//----- nvinfo : EIATTR_KPARAM_INFO
	.align		4
.L_164:
        /*0028*/ 	.byte	0x04, 0x17
        /*002a*/ 	.short	(.L_166 - .L_165)
.L_165:
        /*002c*/ 	.word	0x00000000
        /*0030*/ 	.short	0x0006
        /*0032*/ 	.short	0x0020
        /*0034*/ 	.byte	0x00, 0xf0, 0x11, 0x00


	//----- nvinfo : EIATTR_KPARAM_INFO
	.align		4
.L_166:
        /*0038*/ 	.byte	0x04, 0x17
        /*003a*/ 	.short	(.L_168 - .L_167)
.L_167:
        /*003c*/ 	.word	0x00000000
        /*0040*/ 	.short	0x0005
        /*0042*/ 	.short	0x001c
        /*0044*/ 	.byte	0x00, 0xf0, 0x11, 0x00


	//----- nvinfo : EIATTR_KPARAM_INFO
	.align		4
.L_168:
        /*0048*/ 	.byte	0x04, 0x17
        /*004a*/ 	.short	(.L_170 - .L_169)
.L_169:
        /*004c*/ 	.word	0x00000000
        /*0050*/ 	.short	0x0004
        /*0052*/ 	.short	0x0018
        /*0054*/ 	.byte	0x00, 0xf0, 0x11, 0x00


	//----- nvinfo : EIATTR_KPARAM_INFO
	.align		4
.L_170:
        /*0058*/ 	.byte	0x04, 0x17
        /*005a*/ 	.short	(.L_172 - .L_171)
.L_171:
        /*005c*/ 	.word	0x00000000
        /*0060*/ 	.short	0x0003
        /*0062*/ 	.short	0x0014
        /*0064*/ 	.byte	0x00, 0xf0, 0x11, 0x00


	//----- nvinfo : EIATTR_KPARAM_INFO
	.align		4
.L_172:
        /*0068*/ 	.byte	0x04, 0x17
        /*006a*/ 	.short	(.L_174 - .L_173)
.L_173:
        /*006c*/ 	.word	0x00000000
        /*0070*/ 	.short	0x0002
        /*0072*/ 	.short	0x0010
        /*0074*/ 	.byte	0x00, 0xf0, 0x11, 0x00


	//----- nvinfo : EIATTR_KPARAM_INFO
	.align		4
.L_174:
        /*0078*/ 	.byte	0x04, 0x17
        /*007a*/ 	.short	(.L_176 - .L_175)
.L_175:
        /*007c*/ 	.word	0x00000000
        /*0080*/ 	.short	0x0001
        /*0082*/ 	.short	0x0008
        /*0084*/ 	.byte	0x00, 0xf5, 0x21, 0x00


	//----- nvinfo : EIATTR_KPARAM_INFO
	.align		4
.L_176:
        /*0088*/ 	.byte	0x04, 0x17
        /*008a*/ 	.short	(.L_178 - .L_177)
.L_177:
        /*008c*/ 	.word	0x00000000
        /*0090*/ 	.short	0x0000
        /*0092*/ 	.short	0x0000
        /*0094*/ 	.byte	0x00, 0xf5, 0x21, 0x00


	//----- nvinfo : EIATTR_SPARSE_MMA_MASK
	.align		4
.L_178:
        /*0098*/ 	.byte	0x03, 0x50
        /*009a*/ 	.short	0x0000


	//----- nvinfo : EIATTR_MAXREG_COUNT
	.align		4
        /*009c*/ 	.byte	0x03, 0x1b
        /*009e*/ 	.short	0x00ff


	//----- nvinfo : EIATTR_MERCURY_ISA_VERSION
	.align		4
        /*00a0*/ 	.byte	0x03, 0x5f
        /*00a2*/ 	.short	0x0101


	//----- nvinfo : EIATTR_VRC_CTA_INIT_COUNT
	.align		4
        /*00a4*/ 	.byte	0x02, 0x4a
	.zero		1
	.zero		1


	//----- nvinfo : EIATTR_EXIT_INSTR_OFFSETS
	.align		4
        /*00a8*/ 	.byte	0x04, 0x1c
        /*00aa*/ 	.short	(.L_180 - .L_179)


	//   ....[0]....
.L_179:
        /*00ac*/ 	.word	0x000000c0


	//   ....[1]....
        /*00b0*/ 	.word	0x000004a0


	//----- nvinfo : EIATTR_CBANK_PARAM_SIZE
	.align		4
.L_180:
        /*00b4*/ 	.byte	0x03, 0x19
        /*00b6*/ 	.short	0x002c


	//----- nvinfo : EIATTR_PARAM_CBANK
	.align		4
        /*00b8*/ 	.byte	0x04, 0x0a
        /*00ba*/ 	.short	(.L_182 - .L_181)
	.align		4
.L_181:
        /*00bc*/ 	.word	index@(.nv.constant0.nchw_float16_to_hwc4_uint8_kernel)
        /*00c0*/ 	.short	0x0380
        /*00c2*/ 	.short	0x002c


	//----- nvinfo : EIATTR_SW_WAR
	.align		4
.L_182:
        /*00c4*/ 	.byte	0x04, 0x36
        /*00c6*/ 	.short	(.L_184 - .L_183)
.L_183:
        /*00c8*/ 	.word	0x00000008
.L_184:


//--------------------- .nv.info.hwc4_uint8_to_nchw_float16_kernel --------------------------
	.section	.nv.info.hwc4_uint8_to_nchw_float16_kernel,"",@"SHT_CUDA_INFO"
	.sectionflags	@""
	.align	4


	//----- nvinfo : EIATTR_CUDA_API_VERSION
	.align		4
        /*0000*/ 	.byte	0x04, 0x37
        /*0002*/ 	.short	(.L_186 - .L_185)
.L_185:
        /*0004*/ 	.word	0x00000082


	//----- nvinfo : EIATTR_KPARAM_INFO
	.align		4
.L_186:
        /*0008*/ 	.byte	0x04, 0x17
        /*000a*/ 	.short	(.L_188 - .L_187)
.L_187:
        /*000c*/ 	.word	0x00000000
        /*0010*/ 	.short	0x0007
        /*0012*/ 	.short	0x0024
        /*0014*/ 	.byte	0x00, 0xf0, 0x11, 0x00


	//----- nvinfo : EIATTR_KPARAM_INFO
	.align		4
.L_188:
        /*0018*/ 	.byte	0x04, 0x17
        /*001a*/ 	.short	(.L_190 - .L_189)
.L_189:
        /*001c*/ 	.word	0x00000000
        /*0020*/ 	.short	0x0006
        /*0022*/ 	.short	0x0020
        /*0024*/ 	.byte	0x00, 0xf0, 0x11, 0x00


	//----- nvinfo : EIATTR_KPARAM_INFO
	.align		4
.L_190:
        /*0028*/ 	.byte	0x04, 0x17
        /*002a*/ 	.short	(.L_192 - .L_191)
.L_191:
        /*002c*/ 	.word	0x00000000
        /*0030*/ 	.short	0x0005
        /*0032*/ 	.short	0x001c
        /*0034*/ 	.byte	0x00, 0xf0, 0x11, 0x00


	//----- nvinfo : EIATTR_KPARAM_INFO
	.align		4
.L_192:
        /*0038*/ 	.byte	0x04, 0x17
        /*003a*/ 	.short	(.L_194 - .L_193)
.L_193:
        /*003c*/ 	.word	0x00000000
        /*0040*/ 	.short	0x0004
        /*0042*/ 	.short	0x0018
        /*0044*/ 	.byte	0x00, 0xf0, 0x11, 0x00


	//----- nvinfo : EIATTR_KPARAM_INFO
	.align		4
.L_194:
        /*0048*/ 	.byte	0x04, 0x17
        /*004a*/ 	.short	(.L_196 - .L_195)
.L_195:
        /*004c*/ 	.word	0x00000000
        /*0050*/ 	.short	0x0003
        /*0052*/ 	.short	0x0014
        /*0054*/ 	.byte	0x00, 0xf0, 0x11, 0x00


	//----- nvinfo : EIATTR_KPARAM_INFO
	.align		4
.L_196:
        /*0058*/ 	.byte	0x04, 0x17
        /*005a*/ 	.short	(.L_198 - .L_197)
.L_197:
        /*005c*/ 	.word	0x00000000
        /*0060*/ 	.short	0x0002
        /*0062*/ 	.short	0x0010
        /*0064*/ 	.byte	0x00, 0xf0, 0x11, 0x00


	//----- nvinfo : EIATTR_KPARAM_INFO
	.align		4
.L_198:
        /*0068*/ 	.byte	0x04, 0x17
        /*006a*/ 	.short	(.L_200 - .L_199)
.L_199:
        /*006c*/ 	.word	0x00000000
        /*0070*/ 	.short	0x0001
        /*0072*/ 	.short	0x0008
        /*0074*/ 	.byte	0x00, 0xf5, 0x21, 0x00


	//----- nvinfo : EIATTR_KPARAM_INFO
	.align		4
.L_200:
        /*0078*/ 	.byte	0x04, 0x17
        /*007a*/ 	.short	(.L_202 - .L_201)
.L_201:
        /*007c*/ 	.word	0x00000000
        /*0080*/ 	.short	0x0000
        /*0082*/ 	.short	0x0000
        /*0084*/ 	.byte	0x00, 0xf5, 0x21, 0x00


	//----- nvinfo : EIATTR_SPARSE_MMA_MASK
	.align		4
.L_202:
        /*0088*/ 	.byte	0x03, 0x50
        /*008a*/ 	.short	0x0000


	//----- nvinfo : EIATTR_MAXREG_COUNT
	.align		4
        /*008c*/ 	.byte	0x03, 0x1b
        /*008e*/ 	.short	0x00ff


	//----- nvinfo : EIATTR_MERCURY_ISA_VERSION
	.align		4
        /*0090*/ 	.byte	0x03, 0x5f
        /*0092*/ 	.short	0x0101


	//----- nvinfo : EIATTR_VRC_CTA_INIT_COUNT
	.align		4
        /*0094*/ 	.byte	0x02, 0x4a
	.zero		1
	.zero		1


	//----- nvinfo : EIATTR_EXIT_INSTR_OFFSETS
	.align		4
        /*0098*/ 	.byte	0x04, 0x1c
        /*009a*/ 	.short	(.L_204 - .L_203)


	//   ....[0]....
.L_203:
        /*009c*/ 	.word	0x000000c0


	//   ....[1]....
        /*00a0*/ 	.word	0x00000330


	//----- nvinfo : EIATTR_CBANK_PARAM_SIZE
	.align		4
.L_204:
        /*00a4*/ 	.byte	0x03, 0x19
        /*00a6*/ 	.short	0x0028


	//----- nvinfo : EIATTR_PARAM_CBANK
	.align		4
        /*00a8*/ 	.byte	0x04, 0x0a
        /*00aa*/ 	.short	(.L_206 - .L_205)
	.align		4
.L_205:
        /*00ac*/ 	.word	index@(.nv.constant0.hwc4_uint8_to_nchw_float16_kernel)
        /*00b0*/ 	.short	0x0380
        /*00b2*/ 	.short	0x0028


	//----- nvinfo : EIATTR_SW_WAR
	.align		4
.L_206:
        /*00b4*/ 	.byte	0x04, 0x36
        /*00b6*/ 	.short	(.L_208 - .L_207)
.L_207:
        /*00b8*/ 	.word	0x00000008
.L_208:


//--------------------- .nv.info.nchw_float16_to_hwc_uint8_kernel --------------------------
	.section	.nv.info.nchw_float16_to_hwc_uint8_kernel,"",@"SHT_CUDA_INFO"
	.sectionflags	@""
	.align	4


	//----- nvinfo : EIATTR_CUDA_API_VERSION
	.align		4
        /*0000*/ 	.byte	0x04, 0x37
        /*0002*/ 	.short	(.L_210 - .L_209)
.L_209:
        /*0004*/ 	.word	0x00000082


	//----- nvinfo : EIATTR_KPARAM_INFO
	.align		4
.L_210:
        /*0008*/ 	.byte	0x04, 0x17
        /*000a*/ 	.short	(.L_212 - .L_211)
.L_211:
        /*000c*/ 	.word	0x00000000
        /*0010*/ 	.short	0x0004
        /*0012*/ 	.short	0x0018
        /*0014*/ 	.byte	0x00, 0xf0, 0x11, 0x00


	//----- nvinfo : EIATTR_KPARAM_INFO
	.align		4
.L_212:
        /*0018*/ 	.byte	0x04, 0x17
        /*001a*/ 	.short	(.L_214 - .L_213)
.L_213:
        /*001c*/ 	.word	0x00000000
        /*0020*/ 	.short	0x0003
        /*0022*/ 	.short	0x0014
        /*0024*/ 	.byte	0x00, 0xf0, 0x11, 0x00


	//----- nvinfo : EIATTR_KPARAM_INFO
	.align		4
.L_214:
        /*0028*/ 	.byte	0x04, 0x17
        /*002a*/ 	.short	(.L_216 - .L_215)
.L_215:
        /*002c*/ 	.word	0x00000000
        /*0030*/ 	.short	0x0002
        /*0032*/ 	.short	0x0010
        /*0034*/ 	.byte	0x00, 0xf0, 0x11, 0x00


	//----- nvinfo : EIATTR_KPARAM_INFO
	.align		4
.L_216:
        /*0038*/ 	.byte	0x04, 0x17
        /*003a*/ 	.short	(.L_218 - .L_217)
.L_217:
        /*003c*/ 	.word	0x00000000
        /*0040*/ 	.short	0x0001
        /*0042*/ 	.short	0x0008
        /*0044*/ 	.byte	0x00, 0xf5, 0x21, 0x00


	//----- nvinfo : EIATTR_KPARAM_INFO
	.align		4
.L_218:
        /*0048*/ 	.byte	0x04, 0x17
        /*004a*/ 	.short	(.L_220 - .L_219)
.L_219:
        /*004c*/ 	.word	0x00000000
        /*0050*/ 	.short	0x0000
        /*0052*/ 	.short	0x0000
        /*0054*/ 	.byte	0x00, 0xf5, 0x21, 0x00


	//----- nvinfo : EIATTR_SPARSE_MMA_MASK
	.align		4
.L_220:
        /*0058*/ 	.byte	0x03, 0x50
        /*005a*/ 	.short	0x0000


	//----- nvinfo : EIATTR_MAXREG_COUNT
	.align		4
        /*005c*/ 	.byte	0x03, 0x1b
        /*005e*/ 	.short	0x00ff


	//----- nvinfo : EIATTR_MERCURY_ISA_VERSION
	.align		4
        /*0060*/ 	.byte	0x03, 0x5f
        /*0062*/ 	.short	0x0101


	//----- nvinfo : EIATTR_VRC_CTA_INIT_COUNT
	.align		4
        /*0064*/ 	.byte	0x02, 0x4a
	.zero		1
	.zero		1


	//----- nvinfo : EIATTR_EXIT_INSTR_OFFSETS
	.align		4
        /*0068*/ 	.byte	0x04, 0x1c
        /*006a*/ 	.short	(.L_222 - .L_221)


	//   ....[0]....
.L_221:
        /*006c*/ 	.word	0x000000c0


	//   ....[1]....
        /*0070*/ 	.word	0x000003a0


	//----- nvinfo : EIATTR_CBANK_PARAM_SIZE
	.align		4
.L_222:
        /*0074*/ 	.byte	0x03, 0x19
        /*0076*/ 	.short	0x001c


	//----- nvinfo : EIATTR_PARAM_CBANK
	.align		4
        /*0078*/ 	.byte	0x04, 0x0a
        /*007a*/ 	.short	(.L_224 - .L_223)
	.align		4
.L_223:
        /*007c*/ 	.word	index@(.nv.constant0.nchw_float16_to_hwc_uint8_kernel)
        /*0080*/ 	.short	0x0380
        /*0082*/ 	.short	0x001c


	//----- nvinfo : EIATTR_SW_WAR
	.align		4
.L_224:
        /*0084*/ 	.byte	0x04, 0x36
        /*0086*/ 	.short	(.L_226 - .L_225)
.L_225:
        /*0088*/ 	.word	0x00000008
.L_226:


//--------------------- .nv.info.hwc_uint8_to_nchw_float16_kernel --------------------------
	.section	.nv.info.hwc_uint8_to_nchw_float16_kernel,"",@"SHT_CUDA_INFO"
	.sectionflags	@""
	.align	4


	//----- nvinfo : EIATTR_CUDA_API_VERSION
	.align		4
        /*0000*/ 	.byte	0x04, 0x37
        /*0002*/ 	.short	(.L_228 - .L_227)
.L_227:
        /*0004*/ 	.word	0x00000082


	//----- nvinfo : EIATTR_KPARAM_INFO
	.align		4
.L_228:
        /*0008*/ 	.byte	0x04, 0x17
        /*000a*/ 	.short	(.L_230 - .L_229)
.L_229:
        /*000c*/ 	.word	0x00000000
        /*0010*/ 	.short	0x0004
        /*0012*/ 	.short	0x0018
        /*0014*/ 	.byte	0x00, 0xf0, 0x11, 0x00


	//----- nvinfo : EIATTR_KPARAM_INFO
	.align		4
.L_230:
        /*0018*/ 	.byte	0x04, 0x17
        /*001a*/ 	.short	(.L_232 - .L_231)
.L_231:
        /*001c*/ 	.word	0x00000000
        /*0020*/ 	.short	0x0003
        /*0022*/ 	.short	0x0014
        /*0024*/ 	.byte	0x00, 0xf0, 0x11, 0x00


	//----- nvinfo : EIATTR_KPARAM_INFO
	.align		4
.L_232:
        /*0028*/ 	.byte	0x04, 0x17
        /*002a*/ 	.short	(.L_234 - .L_233)
.L_233:
        /*002c*/ 	.word	0x00000000
        /*0030*/ 	.short	0x0002
        /*0032*/ 	.short	0x0010
        /*0034*/ 	.byte	0x00, 0xf0, 0x11, 0x00


	//----- nvinfo : EIATTR_KPARAM_INFO
	.align		4
.L_234:
        /*0038*/ 	.byte	0x04, 0x17
        /*003a*/ 	.short	(.L_236 - .L_235)
.L_235:
        /*003c*/ 	.word	0x00000000
        /*0040*/ 	.short	0x0001
        /*0042*/ 	.short	0x0008
        /*0044*/ 	.byte	0x00, 0xf5, 0x21, 0x00


	//----- nvinfo : EIATTR_KPARAM_INFO
	.align		4
.L_236:
        /*0048*/ 	.byte	0x04, 0x17
        /*004a*/ 	.short	(.L_238 - .L_237)
.L_237:
        /*004c*/ 	.word	0x00000000
        /*0050*/ 	.short	0x0000
        /*0052*/ 	.short	0x0000
        /*0054*/ 	.byte	0x00, 0xf5, 0x21, 0x00


	//----- nvinfo : EIATTR_SPARSE_MMA_MASK
	.align		4
.L_238:
        /*0058*/ 	.byte	0x03, 0x50
        /*005a*/ 	.short	0x0000


	//----- nvinfo : EIATTR_MAXREG_COUNT
	.align		4
        /*005c*/ 	.byte	0x03, 0x1b
        /*005e*/ 	.short	0x00ff


	//----- nvinfo : EIATTR_MERCURY_ISA_VERSION
	.align		4
        /*0060*/ 	.byte	0x03, 0x5f
        /*0062*/ 	.short	0x0101


	//----- nvinfo : EIATTR_VRC_CTA_INIT_COUNT
	.align		4
        /*0064*/ 	.byte	0x02, 0x4a
	.zero		1
	.zero		1


	//----- nvinfo : EIATTR_EXIT_INSTR_OFFSETS
	.align		4
        /*0068*/ 	.byte	0x04, 0x1c
        /*006a*/ 	.short	(.L_240 - .L_239)


	//   ....[0]....
.L_239:
        /*006c*/ 	.word	0x000000c0


	//   ....[1]....
        /*0070*/ 	.word	0x000002c0


	//----- nvinfo : EIATTR_CBANK_PARAM_SIZE
	.align		4
.L_240:
        /*0074*/ 	.byte	0x03, 0x19
        /*0076*/ 	.short	0x001c


	//----- nvinfo : EIATTR_PARAM_CBANK
	.align		4
        /*0078*/ 	.byte	0x04, 0x0a
        /*007a*/ 	.short	(.L_242 - .L_241)
	.align		4
.L_241:
        /*007c*/ 	.word	index@(.nv.constant0.hwc_uint8_to_nchw_float16_kernel)
        /*0080*/ 	.short	0x0380
        /*0082*/ 	.short	0x001c


	//----- nvinfo : EIATTR_SW_WAR
	.align		4
.L_242:
        /*0084*/ 	.byte	0x04, 0x36
        /*0086*/ 	.short	(.L_244 - .L_243)
.L_243:
        /*0088*/ 	.word	0x00000008
.L_244:


//--------------------- .nv.info.nchw_float32_to_hwc4_uint8_kernel --------------------------
	.section	.nv.info.nchw_float32_to_hwc4_uint8_kernel,"",@"SHT_CUDA_INFO"
	.sectionflags	@""
	.align	4


	//----- nvinfo : EIATTR_CUDA_API_VERSION
	.align		4
        /*0000*/ 	.byte	0x04, 0x37
        /*0002*/ 	.short	(.L_246 - .L_245)
.L_245:
        /*0004*/ 	.word	0x00000082


	//----- nvinfo : EIATTR_KPARAM_INFO
	.align		4
.L_246:
        /*0008*/ 	.byte	0x04, 0x17
        /*000a*/ 	.short	(.L_248 - .L_247)
.L_247:
        /*000c*/ 	.word	0x00000000
        /*0010*/ 	.short	0x0008
        /*0012*/ 	.short	0x0028
        /*0014*/ 	.byte	0x00, 0xf0, 0x11, 0x00


	//----- nvinfo : EIATTR_KPARAM_INFO
	.align		4
.L_248:
        /*0018*/ 	.byte	0x04, 0x17
        /*001a*/ 	.short	(.L_250 - .L_249)
.L_249:
        /*001c*/ 	.word	0x00000000
        /*0020*/ 	.short	0x0007
        /*0022*/ 	.short	0x0024
        /*0024*/ 	.byte	0x00, 0xf0, 0x11, 0x00


	//----- nvinfo : EIATTR_KPARAM_INFO
	.align		4
.L_250:
        /*0028*/ 	.byte	0x04, 0x17
        /*002a*/ 	.short	(.L_252 - .L_251)
.L_251:
        /*002c*/ 	.word	0x00000000
        /*0030*/ 	.short	0x0006
        /*0032*/ 	.short	0x0020
        /*0034*/ 	.byte	0x00, 0xf0, 0x11, 0x00


	//----- nvinfo : EIATTR_KPARAM_INFO
	.align		4
.L_252:
        /*0038*/ 	.byte	0x04, 0x17
        /*003a*/ 	.short	(.L_254 - .L_253)
.L_253:
        /*003c*/ 	.word	0x00000000
        /*0040*/ 	.short	0x0005
        /*0042*/ 	.short	0x001c
        /*0044*/ 	.byte	0x00, 0xf0, 0x11, 0x00


	//----- nvinfo : EIATTR_KPARAM_INFO
	.align		4
.L_254:
        /*0048*/ 	.byte	0x04, 0x17
        /*004a*/ 	.short	(.L_256 - .L_255)
.L_255:
        /*004c*/ 	.word	0x00000000
        /*0050*/ 	.short	0x0004
        /*0052*/ 	.short	0x0018
        /*0054*/ 	.byte	0x00, 0xf0, 0x11, 0x00


	//----- nvinfo : EIATTR_KPARAM_INFO
	.align		4
.L_256:
        /*0058*/ 	.byte	0x04, 0x17
        /*005a*/ 	.short	(.L_258 - .L_257)
.L_257:
        /*005c*/ 	.word	0x00000000
        /*0060*/ 	.short	0x0003
        /*0062*/ 	.short	0x0014
        /*0064*/ 	.byte	0x00, 0xf0, 0x11, 0x00


	//----- nvinfo : EIATTR_KPARAM_INFO
	.align		4
.L_258:
        /*0068*/ 	.byte	0x04, 0x17
        /*006a*/ 	.short	(.L_260 - .L_259)
.L_259:
        /*006c*/ 	.word	0x00000000
        /*0070*/ 	.short	0x0002
        /*0072*/ 	.short	0x0010
        /*0074*/ 	.byte	0x00, 0xf0, 0x11, 0x00


	//----- nvinfo : EIATTR_KPARAM_INFO
	.align		4
.L_260:
        /*0078*/ 	.byte	0x04, 0x17
        /*007a*/ 	.short	(.L_262 - .L_261)
.L_261:
        /*007c*/ 	.word	0x00000000
        /*0080*/ 	.short	0x0001
        /*0082*/ 	.short	0x0008
        /*0084*/ 	.byte	0x00, 0xf5, 0x21, 0x00


	//----- nvinfo : EIATTR_KPARAM_INFO
	.align		4
.L_262:
        /*0088*/ 	.byte	0x04, 0x17
        /*008a*/ 	.short	(.L_264 - .L_263)
.L_263:
        /*008c*/ 	.word	0x00000000
        /*0090*/ 	.short	0x0000
        /*0092*/ 	.short	0x0000
        /*0094*/ 	.byte	0x00, 0xf5, 0x21, 0x00


	//----- nvinfo : EIATTR_SPARSE_MMA_MASK
	.align		4
.L_264:
        /*0098*/ 	.byte	0x03, 0x50
        /*009a*/ 	.short	0x0000


	//----- nvinfo : EIATTR_MAXREG_COUNT
	.align		4
        /*009c*/ 	.byte	0x03, 0x1b
        /*009e*/ 	.short	0x00ff


	//----- nvinfo : EIATTR_MERCURY_ISA_VERSION
	.align		4
        /*00a0*/ 	.byte	0x03, 0x5f
        /*00a2*/ 	.short	0x0101


	//----- nvinfo : EIATTR_VRC_CTA_INIT_COUNT
	.align		4
        /*00a4*/ 	.byte	0x02, 0x4a
	.zero		1
	.zero		1


	//----- nvinfo : EIATTR_EXIT_INSTR_OFFSETS
	.align		4
        /*00a8*/ 	.byte	0x04, 0x1c
        /*00aa*/ 	.short	(.L_266 - .L_265)


	//   ....[0]....
.L_265:
        /*00ac*/ 	.word	0x000000c0


	//   ....[1]....
        /*00b0*/ 	.word	0x00000470


	//----- nvinfo : EIATTR_CBANK_PARAM_SIZE
	.align		4
.L_266:
        /*00b4*/ 	.byte	0x03, 0x19
        /*00b6*/ 	.short	0x002c


	//----- nvinfo : EIATTR_PARAM_CBANK
	.align		4
        /*00b8*/ 	.byte	0x04, 0x0a
        /*00ba*/ 	.short	(.L_268 - .L_267)
	.align		4
.L_267:
        /*00bc*/ 	.word	index@(.nv.constant0.nchw_float32_to_hwc4_uint8_kernel)
        /*00c0*/ 	.short	0x0380
        /*00c2*/ 	.short	0x002c


	//----- nvinfo : EIATTR_SW_WAR
	.align		4
.L_268:
        /*00c4*/ 	.byte	0x04, 0x36
        /*00c6*/ 	.short	(.L_270 - .L_269)
.L_269:
        /*00c8*/ 	.word	0x00000008
.L_270:


//--------------------- .nv.info.hwc4_uint8_to_nchw_float32_kernel --------------------------
	.section	.nv.info.hwc4_uint8_to_nchw_float32_kernel,"",@"SHT_CUDA_INFO"
	.sectionflags	@""
	.align	4


	//----- nvinfo : EIATTR_CUDA_API_VERSION
	.align		4
        /*0000*/ 	.byte	0x04, 0x37
        /*0002*/ 	.short	(.L_272 - .L_271)
.L_271:
        /*0004*/ 	.word	0x00000082


	//----- nvinfo : EIATTR_KPARAM_INFO
	.align		4
.L_272:
        /*0008*/ 	.byte	0x04, 0x17
        /*000a*/ 	.short	(.L_274 - .L_273)
.L_273:
        /*000c*/ 	.word	0x00000000
        /*0010*/ 	.short	0x0007
        /*0012*/ 	.short	0x0024
        /*0014*/ 	.byte	0x00, 0xf0, 0x11, 0x00


	//----- nvinfo : EIATTR_KPARAM_INFO
	.align		4
.L_274:
        /*0018*/ 	.byte	0x04, 0x17
        /*001a*/ 	.short	(.L_276 - .L_275)
.L_275:
        /*001c*/ 	.word	0x00000000
        /*0020*/ 	.short	0x0006
        /*0022*/ 	.short	0x0020
        /*0024*/ 	.byte	0x00, 0xf0, 0x11, 0x00


	//----- nvinfo : EIATTR_KPARAM_INFO
	.align		4
.L_276:
        /*0028*/ 	.byte	0x04, 0x17
        /*002a*/ 	.short	(.L_278 - .L_277)
.L_277:
        /*002c*/ 	.word	0x00000000
        /*0030*/ 	.short	0x0005
        /*0032*/ 	.short	0x001c
        /*0034*/ 	.byte	0x00, 0xf0, 0x11, 0x00


	//----- nvinfo : EIATTR_KPARAM_INFO
	.align		4
.L_278:
        /*0038*/ 	.byte	0x04, 0x17
        /*003a*/ 	.short	(.L_280 - .L_279)
.L_279:
        /*003c*/ 	.word	0x00000000
        /*0040*/ 	.short	0x0004
        /*0042*/ 	.short	0x0018
        /*0044*/ 	.byte	0x00, 0xf0, 0x11, 0x00


	//----- nvinfo : EIATTR_KPARAM_INFO
	.align		4
.L_280:
        /*0048*/ 	.byte	0x04, 0x17
        /*004a*/ 	.short	(.L_282 - .L_281)
.L_281:
        /*004c*/ 	.word	0x00000000
        /*0050*/ 	.short	0x0003
        /*0052*/ 	.short	0x0014
        /*0054*/ 	.byte	0x00, 0xf0, 0x11, 0x00


	//----- nvinfo : EIATTR_KPARAM_INFO
	.align		4
.L_282:
        /*0058*/ 	.byte	0x04, 0x17
        /*005a*/ 	.short	(.L_284 - .L_283)
.L_283:
        /*005c*/ 	.word	0x00000000
        /*0060*/ 	.short	0x0002
        /*0062*/ 	.short	0x0010
        /*0064*/ 	.byte	0x00, 0xf0, 0x11, 0x00


	//----- nvinfo : EIATTR_KPARAM_INFO
	.align		4
.L_284:
        /*0068*/ 	.byte	0x04, 0x17
        /*006a*/ 	.short	(.L_286 - .L_285)
.L_285:
        /*006c*/ 	.word	0x00000000
        /*0070*/ 	.short	0x0001
        /*0072*/ 	.short	0x0008
        /*0074*/ 	.byte	0x00, 0xf5, 0x21, 0x00


	//----- nvinfo : EIATTR_KPARAM_INFO
	.align		4
.L_286:
        /*0078*/ 	.byte	0x04, 0x17
        /*007a*/ 	.short	(.L_288 - .L_287)
.L_287:
        /*007c*/ 	.word	0x00000000
        /*0080*/ 	.short	0x0000
        /*0082*/ 	.short	0x0000
        /*0084*/ 	.byte	0x00, 0xf5, 0x21, 0x00


	//----- nvinfo : EIATTR_SPARSE_MMA_MASK
	.align		4
.L_288:
        /*0088*/ 	.byte	0x03, 0x50
        /*008a*/ 	.short	0x0000


	//----- nvinfo : EIATTR_MAXREG_COUNT
	.align		4
        /*008c*/ 	.byte	0x03, 0x1b
        /*008e*/ 	.short	0x00ff


	//----- nvinfo : EIATTR_MERCURY_ISA_VERSION
	.align		4
        /*0090*/ 	.byte	0x03, 0x5f
        /*0092*/ 	.short	0x0101


	//----- nvinfo : EIATTR_VRC_CTA_INIT_COUNT
	.align		4
        /*0094*/ 	.byte	0x02, 0x4a
	.zero		1
	.zero		1


	//----- nvinfo : EIATTR_EXIT_INSTR_OFFSETS
	.align		4
        /*0098*/ 	.byte	0x04, 0x1c
        /*009a*/ 	.short	(.L_290 - .L_289)


	//   ....[0]....
.L_289:
        /*009c*/ 	.word	0x000000c0


	//   ....[1]....
        /*00a0*/ 	.word	0x00000300


	//----- nvinfo : EIATTR_CBANK_PARAM_SIZE
	.align		4
.L_290:
        /*00a4*/ 	.byte	0x03, 0x19
        /*00a6*/ 	.short	0x0028


	//----- nvinfo : EIATTR_PARAM_CBANK
	.align		4
        /*00a8*/ 	.byte	0x04, 0x0a
        /*00aa*/ 	.short	(.L_292 - .L_291)
	.align		4
.L_291:
        /*00ac*/ 	.word	index@(.nv.constant0.hwc4_uint8_to_nchw_float32_kernel)
        /*00b0*/ 	.short	0x0380
        /*00b2*/ 	.short	0x0028


	//----- nvinfo : EIATTR_SW_WAR
	.align		4
.L_292:
        /*00b4*/ 	.byte	0x04, 0x36
        /*00b6*/ 	.short	(.L_294 - .L_293)
.L_293:
        /*00b8*/ 	.word	0x00000008
.L_294:


//--------------------- .nv.info.nchw_float32_to_hwc_uint8_kernel --------------------------
	.section	.nv.info.nchw_float32_to_hwc_uint8_kernel,"",@"SHT_CUDA_INFO"
	.sectionflags	@""
	.align	4


	//----- nvinfo : EIATTR_CUDA_API_VERSION
	.align		4
        /*0000*/ 	.byte	0x04, 0x37
        /*0002*/ 	.short	(.L_296 - .L_295)
.L_295:
        /*0004*/ 	.word	0x00000082


	//----- nvinfo : EIATTR_KPARAM_INFO
	.align		4
.L_296:
        /*0008*/ 	.byte	0x04, 0x17
        /*000a*/ 	.short	(.L_298 - .L_297)
.L_297:
        /*000c*/ 	.word	0x00000000
        /*0010*/ 	.short	0x0004
        /*0012*/ 	.short	0x0018
        /*0014*/ 	.byte	0x00, 0xf0, 0x11, 0x00


	//----- nvinfo : EIATTR_KPARAM_INFO
	.align		4
.L_298:
        /*0018*/ 	.byte	0x04, 0x17
        /*001a*/ 	.short	(.L_300 - .L_299)
.L_299:
        /*001c*/ 	.word	0x00000000
        /*0020*/ 	.short	0x0003
        /*0022*/ 	.short	0x0014
        /*0024*/ 	.byte	0x00, 0xf0, 0x11, 0x00


	//----- nvinfo : EIATTR_KPARAM_INFO
	.align		4
.L_300:
        /*0028*/ 	.byte	0x04, 0x17
        /*002a*/ 	.short	(.L_302 - .L_301)
.L_301:
        /*002c*/ 	.word	0x00000000
        /*0030*/ 	.short	0x0002
        /*0032*/ 	.short	0x0010
        /*0034*/ 	.byte	0x00, 0xf0, 0x11, 0x00


	//----- nvinfo : EIATTR_KPARAM_INFO
	.align		4
.L_302:
        /*0038*/ 	.byte	0x04, 0x17
        /*003a*/ 	.short	(.L_304 - .L_303)
.L_303:
        /*003c*/ 	.word	0x00000000
        /*0040*/ 	.short	0x0001
        /*0042*/ 	.short	0x0008
        /*0044*/ 	.byte	0x00, 0xf5, 0x21, 0x00


	//----- nvinfo : EIATTR_KPARAM_INFO
	.align		4
.L_304:
        /*0048*/ 	.byte	0x04, 0x17
        /*004a*/ 	.short	(.L_306 - .L_305)
.L_305:
        /*004c*/ 	.word	0x00000000
        /*0050*/ 	.short	0x0000
        /*0052*/ 	.short	0x0000
        /*0054*/ 	.byte	0x00, 0xf5, 0x21, 0x00


	//----- nvinfo : EIATTR_SPARSE_MMA_MASK
	.align		4
.L_306:
        /*0058*/ 	.byte	0x03, 0x50
        /*005a*/ 	.short	0x0000


	//----- nvinfo : EIATTR_MAXREG_COUNT
	.align		4
        /*005c*/ 	.byte	0x03, 0x1b
        /*005e*/ 	.short	0x00ff


	//----- nvinfo : EIATTR_MERCURY_ISA_VERSION
	.align		4
        /*0060*/ 	.byte	0x03, 0x5f
        /*0062*/ 	.short	0x0101


	//----- nvinfo : EIATTR_VRC_CTA_INIT_COUNT
	.align		4
        /*0064*/ 	.byte	0x02, 0x4a
	.zero		1
	.zero		1


	//----- nvinfo : EIATTR_EXIT_INSTR_OFFSETS
	.align		4
        /*0068*/ 	.byte	0x04, 0x1c
        /*006a*/ 	.short	(.L_308 - .L_307)


	//   ....[0]....
.L_307:
        /*006c*/ 	.word	0x000000c0


	//   ....[1]....
        /*0070*/ 	.word	0x00000370


	//----- nvinfo : EIATTR_CBANK_PARAM_SIZE
	.align		4
.L_308:
        /*0074*/ 	.byte	0x03, 0x19
        /*0076*/ 	.short	0x001c


	//----- nvinfo : EIATTR_PARAM_CBANK
	.align		4
        /*0078*/ 	.byte	0x04, 0x0a
        /*007a*/ 	.short	(.L_310 - .L_309)
	.align		4
.L_309:
        /*007c*/ 	.word	index@(.nv.constant0.nchw_float32_to_hwc_uint8_kernel)
        /*0080*/ 	.short	0x0380
        /*0082*/ 	.short	0x001c


	//----- nvinfo : EIATTR_SW_WAR
	.align		4
.L_310:
        /*0084*/ 	.byte	0x04, 0x36
        /*0086*/ 	.short	(.L_312 - .L_311)
.L_311:
        /*0088*/ 	.word	0x00000008
.L_312:


//--------------------- .nv.info.hwc_uint8_to_nchw_float32_kernel --------------------------
	.section	.nv.info.hwc_uint8_to_nchw_float32_kernel,"",@"SHT_CUDA_INFO"
	.sectionflags	@""
	.align	4


	//----- nvinfo : EIATTR_CUDA_API_VERSION
	.align		4
        /*0000*/ 	.byte	0x04, 0x37
        /*0002*/ 	.short	(.L_314 - .L_313)
.L_313:
        /*0004*/ 	.word	0x00000082


	//----- nvinfo : EIATTR_KPARAM_INFO
	.align		4
.L_314:
        /*0008*/ 	.byte	0x04, 0x17
        /*000a*/ 	.short	(.L_316 - .L_315)
.L_315:
        /*000c*/ 	.word	0x00000000
        /*0010*/ 	.short	0x0004
        /*0012*/ 	.short	0x0018
        /*0014*/ 	.byte	0x00, 0xf0, 0x11, 0x00


	//----- nvinfo : EIATTR_KPARAM_INFO
	.align		4
.L_316:
        /*0018*/ 	.byte	0x04, 0x17
        /*001a*/ 	.short	(.L_318 - .L_317)
.L_317:
        /*001c*/ 	.word	0x00000000
        /*0020*/ 	.short	0x0003
        /*0022*/ 	.short	0x0014
        /*0024*/ 	.byte	0x00, 0xf0, 0x11, 0x00


	//----- nvinfo : EIATTR_KPARAM_INFO
	.align		4
.L_318:
        /*0028*/ 	.byte	0x04, 0x17
        /*002a*/ 	.short	(.L_320 - .L_319)
.L_319:
        /*002c*/ 	.word	0x00000000
        /*0030*/ 	.short	0x0002
        /*0032*/ 	.short	0x0010
        /*0034*/ 	.byte	0x00, 0xf0, 0x11, 0x00


	//----- nvinfo : EIATTR_KPARAM_INFO
	.align		4
.L_320:
        /*0038*/ 	.byte	0x04, 0x17
        /*003a*/ 	.short	(.L_322 - .L_321)
.L_321:
        /*003c*/ 	.word	0x00000000
        /*0040*/ 	.short	0x0001
        /*0042*/ 	.short	0x0008
        /*0044*/ 	.byte	0x00, 0xf5, 0x21, 0x00


	//----- nvinfo : EIATTR_KPARAM_INFO
	.align		4
.L_322:
        /*0048*/ 	.byte	0x04, 0x17
        /*004a*/ 	.short	(.L_324 - .L_323)
.L_323:
        /*004c*/ 	.word	0x00000000
        /*0050*/ 	.short	0x0000
        /*0052*/ 	.short	0x0000
        /*0054*/ 	.byte	0x00, 0xf5, 0x21, 0x00


	//----- nvinfo : EIATTR_SPARSE_MMA_MASK
	.align		4
.L_324:
        /*0058*/ 	.byte	0x03, 0x50
        /*005a*/ 	.short	0x0000


	//----- nvinfo : EIATTR_MAXREG_COUNT
	.align		4
        /*005c*/ 	.byte	0x03, 0x1b
        /*005e*/ 	.short	0x00ff


	//----- nvinfo : EIATTR_MERCURY_ISA_VERSION
	.align		4
        /*0060*/ 	.byte	0x03, 0x5f
        /*0062*/ 	.short	0x0101


	//----- nvinfo : EIATTR_VRC_CTA_INIT_COUNT
	.align		4
        /*0064*/ 	.byte	0x02, 0x4a
	.zero		1
	.zero		1


	//----- nvinfo : EIATTR_EXIT_INSTR_OFFSETS
	.align		4
        /*0068*/ 	.byte	0x04, 0x1c
        /*006a*/ 	.short	(.L_326 - .L_325)


	//   ....[0]....
.L_325:
        /*006c*/ 	.word	0x000000c0


	//   ....[1]....
        /*0070*/ 	.word	0x00000290


	//----- nvinfo : EIATTR_CBANK_PARAM_SIZE
	.align		4
.L_326:
        /*0074*/ 	.byte	0x03, 0x19
        /*0076*/ 	.short	0x001c


	//----- nvinfo : EIATTR_PARAM_CBANK
	.align		4
        /*0078*/ 	.byte	0x04, 0x0a
        /*007a*/ 	.short	(.L_328 - .L_327)
	.align		4
.L_327:
        /*007c*/ 	.word	index@(.nv.constant0.hwc_uint8_to_nchw_float32_kernel)
        /*0080*/ 	.short	0x0380
        /*0082*/ 	.short	0x001c


	//----- nvinfo : EIATTR_SW_WAR
	.align		4
.L_328:
        /*0084*/ 	.byte	0x04, 0x36
        /*0086*/ 	.short	(.L_330 - .L_329)
.L_329:
        /*0088*/ 	.word	0x00000008
.L_330:


//--------------------- .nv.callgraph             --------------------------
	.section	.nv.callgraph,"",@"SHT_CUDA_CALLGRAPH"
	.align	4
	.sectionentsize	8
	.align		4
        /*0000*/ 	.word	0x00000000
	.align		4
        /*0004*/ 	.word	0xffffffff
	.align		4
        /*0008*/ 	.word	0x00000000
	.align		4
        /*000c*/ 	.word	0xfffffffe
	.align		4
        /*0010*/ 	.word	0x00000000
	.align		4
        /*0014*/ 	.word	0xfffffffd
	.align		4
        /*0018*/ 	.word	0x00000000
	.align		4
        /*001c*/ 	.word	0xfffffffc


//--------------------- .nv.constant3             --------------------------
	.section	.nv.constant3,"a",@progbits
	.align	4
.nv.constant3:
	.type		kScale255Inv,@object
	.size		kScale255Inv,(.L_0 - kScale255Inv)
kScale255Inv:
        /*0000*/ 	.byte	0x81, 0x80, 0x80, 0x3b
.L_0:


//--------------------- .text.nchw_bfloat16_to_hwc4_uint8_kernel --------------------------
	.section	.text.nchw_bfloat16_to_hwc4_uint8_kernel,"ax",@progbits
	.align	128
        .global         nchw_bfloat16_to_hwc4_uint8_kernel
        .type           nchw_bfloat16_to_hwc4_uint8_kernel,@function
        .size           nchw_bfloat16_to_hwc4_uint8_kernel,(.L_x_12 - nchw_bfloat16_to_hwc4_uint8_kernel)
        .other          nchw_bfloat16_to_hwc4_uint8_kernel,@"STO_CUDA_ENTRY STV_DEFAULT"
nchw_bfloat16_to_hwc4_uint8_kernel:
.text.nchw_bfloat16_to_hwc4_uint8_kernel:
[----:B------:R-:W-:Y:S01]  /*0000*/  LDC R1, c[0x0][0x37c] ;  /* 0x0000df00ff017b82 */ /* 0x000fe20000000800 */
[----:B------:R-:W0:Y:S07]  /*0010*/  S2R R2, SR_TID.Y ;  /* 0x0000000000027919 */ /* 0x000e2e0000002200 */
[----:B------:R-:W1:Y:S01]  /*0020*/  LDC R0, c[0x0][0x360] ;  /* 0x0000d800ff007b82 */ /* 0x000e620000000800 */
[----:B------:R-:W1:Y:S07]  /*0030*/  S2R R5, SR_TID.X ;  /* 0x0000000000057919 */ /* 0x000e6e0000002100 */
[----:B------:R-:W0:Y:S08]  /*0040*/  S2UR UR5, SR_CTAID.Y ;  /* 0x00000000000579c3 */ /* 0x000e300000002600 */
[----:B------:R-:W0:Y:S08]  /*0050*/  LDC R3, c[0x0][0x364] ;  /* 0x0000d900ff037b82 */ /* 0x000e300000000800 */
[----:B------:R-:W1:Y:S08]  /*0060*/  S2UR UR4, SR_CTAID.X ;  /* 0x00000000000479c3 */ /* 0x000e700000002500 */
[----:B------:R-:W2:Y:S01]  /*0070*/  LDC.64 R8, c[0x0][0x390] ;  /* 0x0000e400ff087b82 */ /* 0x000ea20000000a00 */
[----:B0-----:R-:W-:-:S02]  /*0080*/  IMAD R3, R3, UR5, R2 ;  /* 0x0000000503037c24 */ /* 0x001fc4000f8e0202 */
[----:B-1----:R-:W-:-:S03]  /*0090*/  IMAD R0, R0, UR4, R5 ;  /* 0x0000000400007c24 */ /* 0x002fc6000f8e0205 */
[----:B--2---:R-:W-:-:S04]  /*00a0*/  ISETP.GE.AND P0, PT, R3, R8, PT ;  /* 0x000000080300720c */ /* 0x004fc80003f06270 */
[----:B------:R-:W-:-:S13]  /*00b0*/  ISETP.GE.OR P0, PT, R0, R9, P0 ;  /* 0x000000090000720c */ /* 0x000fda0000706670 */
[----:B------:R-:W-:Y:S05]  /*00c0*/  @P0 EXIT ;  /* 0x000000000000094d */ /* 0x000fea0003800000 */
[----:B------:R-:W0:Y:S01]  /*00d0*/  LDC.64 R4, c[0x0][0x380] ;  /* 0x0000e000ff047b82 */ /* 0x000e220000000a00 */
[----:B------:R-:W1:Y:S01]  /*00e0*/  LDCU.64 UR4, c[0x0][0x358] ;  /* 0x00006b00ff0477ac */ /* 0x000e620008000a00 */
[-C--:B------:R-:W-:Y:S02]  /*00f0*/  IMAD R7, R3, R9.reuse, R0 ;  /* 0x0000000903077224 */ /* 0x080fe400078e0200 */
[----:B------:R-:W-:Y:S01]  /*0100*/  IMAD R9, R8, R9, RZ ;  /* 0x0000000908097224 */ /* 0x000fe200078e02ff */
[----:B------:R-:W2:Y:S01]  /*0110*/  LDCU UR6, c[0x0][0x398] ;  /* 0x00007300ff0677ac */ /* 0x000ea20008000800 */
[----:B------:R-:W3:Y:S01]  /*0120*/  LDCU.64 UR8, c[0x0][0x388] ;  /* 0x00007100ff0877ac */ /* 0x000ee20008000a00 */
[----:B------:R-:W4:Y:S01]  /*0130*/  LDCU UR7, c[0x0][0x39c] ;  /* 0x00007380ff0777ac */ /* 0x000f220008000800 */
[----:B------:R-:W5:Y:S01]  /*0140*/  LDCU UR10, c[0x0][0x3a0] ;  /* 0x00007400ff0a77ac */ /* 0x000f620008000800 */
[----:B------:R-:W5:Y:S01]  /*0150*/  LDCU UR11, c[0x0][0x3a4] ;  /* 0x00007480ff0b77ac */ /* 0x000f620008000800 */
[----:B0-----:R-:W-:Y:S01]  /*0160*/  IMAD.WIDE R4, R7, 0x2, R4 ;  /* 0x0000000207047825 */ /* 0x001fe200078e0204 */
[----:B------:R-:W0:Y:S04]  /*0170*/  LDCU UR12, c[0x0][0x3a8] ;  /* 0x00007500ff0c77ac */ /* 0x000e280008000800 */
[----:B-1----:R-:W3:Y:S01]  /*0180*/  LDG.E.U16.CONSTANT R2, desc[UR4][R4.64] ;  /* 0x0000000404027981 */ /* 0x002ee2000c1e9500 */
[----:B------:R-:W-:-:S05]  /*0190*/  IMAD.WIDE R6, R9, 0x2, R4 ;  /* 0x0000000209067825 */ /* 0x000fca00078e0204 */
[----:B------:R-:W4:Y:S01]  /*01a0*/  LDG.E.U16.CONSTANT R10, desc[UR4][R6.64] ;  /* 0x00000004060a7981 */ /* 0x000f22000c1e9500 */
[----:B------:R-:W-:-:S06]  /*01b0*/  IMAD.WIDE R8, R9, 0x2, R6 ;  /* 0x0000000209087825 */ /* 0x000fcc00078e0206 */
[----:B------:R-:W5:Y:S01]  /*01c0*/  LDG.E.U16.CONSTANT R8, desc[UR4][R8.64] ;  /* 0x0000000408087981 */ /* 0x000f62000c1e9500 */
[----:B--2---:R-:W-:Y:S01]  /*01d0*/  IMAD R3, R3, UR6, RZ ;  /* 0x0000000603037c24 */ /* 0x004fe2000f8e02ff */
[----:B------:R-:W-:Y:S01]  /*01e0*/  PRMT R15, RZ, 0x7610, R15 ;  /* 0x00007610ff0f7816 */ /* 0x000fe2000000000f */
[----:B---3--:R-:W-:-:S05]  /*01f0*/  IMAD.U32 R2, R2, 0x10000, RZ ;  /* 0x0001000002027824 */ /* 0x008fca00078e00ff */
[----:B------:R-:W-:Y:S01]  /*0200*/  FSETP.NE.AND P0, PT, |R2|, +INF , PT ;  /* 0x7f8000000200780b */ /* 0x000fe20003f05200 */
[----:B----4-:R-:W-:-:S05]  /*0210*/  IMAD.U32 R10, R10, 0x10000, RZ ;  /* 0x000100000a0a7824 */ /* 0x010fca00078e00ff */
[----:B------:R-:W-:Y:S01]  /*0220*/  FSETP.NE.AND P1, PT, |R10|, +INF , PT ;  /* 0x7f8000000a00780b */ /* 0x000fe20003f25200 */
[----:B-----5:R-:W-:-:S05]  /*0230*/  IMAD.U32 R11, R8, 0x10000, RZ ;  /* 0x00010000080b7824 */ /* 0x020fca00078e00ff */
[----:B------:R-:W-:Y:S01]  /*0240*/  FSETP.NE.AND P2, PT, |R11|, +INF , PT ;  /* 0x7f8000000b00780b */ /* 0x000fe20003f45200 */
[----:B------:R-:W-:-:S04]  /*0250*/  @P0 IMAD.MOV.U32 R13, RZ, RZ, 0x437f0000 ;  /* 0x437f0000ff0d0424 */ /* 0x000fc800078e00ff */
[----:B------:R-:W-:Y:S02]  /*0260*/  @P0 FFMA R2, R2, R13, 0.5 ;  /* 0x3f00000002020423 */ /* 0x000fe4000000000d */
[----:B------:R-:W-:Y:S01]  /*0270*/  @P1 IMAD.MOV.U32 R5, RZ, RZ, 0x437f0000 ;  /* 0x437f0000ff051424 */ /* 0x000fe200078e00ff */
[----:B------:R-:W-:Y:S02]  /*0280*/  PRMT R13, RZ, 0x7610, R13 ;  /* 0x00007610ff0d7816 */ /* 0x000fe4000000000d */
[----:B------:R-:W-:Y:S01]  /*0290*/  @P0 FMNMX R4, RZ, R2, !PT ;  /* 0x00000002ff040209 */ /* 0x000fe20007800000 */
[----:B------:R-:W-:Y:S01]  /*02a0*/  @P1 FFMA R10, R10, R5, 0.5 ;  /* 0x3f0000000a0a1423 */ /* 0x000fe20000000005 */
[----:B------:R-:W-:Y:S01]  /*02b0*/  PRMT R2, RZ, 0x7610, R2 ;  /* 0x00007610ff027816 */ /* 0x000fe20000000002 */
[----:B------:R-:W-:Y:S01]  /*02c0*/  @P2 IMAD.MOV.U32 R6, RZ, RZ, 0x437f0000 ;  /* 0x437f0000ff062424 */ /* 0x000fe200078e00ff */
[----:B------:R-:W-:Y:S02]  /*02d0*/  @P0 FMNMX R4, R4, 255, PT ;  /* 0x437f000004040809 */ /* 0x000fe40003800000 */
[----:B------:R-:W-:Y:S01]  /*02e0*/  @P1 FMNMX R10, RZ, R10, !PT ;  /* 0x0000000aff0a1209 */ /* 0x000fe20007800000 */
[----:B------:R-:W-:Y:S01]  /*02f0*/  @P2 FFMA R11, R11, R6, 0.5 ;  /* 0x3f0000000b0b2423 */ /* 0x000fe20000000006 */
[----:B------:R1:W2:Y:S01]  /*0300*/  @P0 F2I.U32.TRUNC.NTZ R2, R4 ;  /* 0x0000000400020305 */ /* 0x0002a2000020f000 */
[----:B------:R-:W-:-:S02]  /*0310*/  IADD3 R14, P0, PT, R3, UR8, RZ ;  /* 0x00000008030e7c10 */ /* 0x000fc4000ff1e0ff */
[----:B------:R-:W-:Y:S02]  /*0320*/  @P1 FMNMX R10, R10, 255, PT ;  /* 0x437f00000a0a1809 */ /* 0x000fe40003800000 */
[----:B------:R-:W-:Y:S02]  /*0330*/  @P2 FMNMX R11, RZ, R11, !PT ;  /* 0x0000000bff0b2209 */ /* 0x000fe40007800000 */
[----:B------:R-:W-:Y:S01]  /*0340*/  LEA.HI.X.SX32 R16, R3, UR9, 0x1, P0 ;  /* 0x0000000903107c11 */ /* 0x000fe200080f0eff */
[----:B------:R3:W4:Y:S01]  /*0350*/  @P1 F2I.U32.TRUNC.NTZ R13, R10 ;  /* 0x0000000a000d1305 */ /* 0x000722000020f000 */
[----:B------:R-:W-:Y:S02]  /*0360*/  @P2 FMNMX R12, R11, 255, PT ;  /* 0x437f00000b0c2809 */ /* 0x000fe40003800000 */
[C---:B------:R-:W-:Y:S02]  /*0370*/  LEA R3, R0.reuse, UR7, 0x2 ;  /* 0x0000000700037c11 */ /* 0x040fe4000f8e10ff */
[----:B------:R-:W-:-:S02]  /*0380*/  LEA R5, R0, UR10, 0x2 ;  /* 0x0000000a00057c11 */ /* 0x000fc4000f8e10ff */
[C---:B------:R-:W-:Y:S01]  /*0390*/  LEA R11, R0.reuse, UR11, 0x2 ;  /* 0x0000000b000b7c11 */ /* 0x040fe2000f8e10ff */
[----:B------:R-:W5:Y:S01]  /*03a0*/  @P2 F2I.U32.TRUNC.NTZ R15, R12 ;  /* 0x0000000c000f2305 */ /* 0x000f62000020f000 */
[-C--:B------:R-:W-:Y:S02]  /*03b0*/  IADD3 R8, P0, PT, R3, R14.reuse, RZ ;  /* 0x0000000e03087210 */ /* 0x080fe40007f1e0ff */
[----:B0-----:R-:W-:Y:S02]  /*03c0*/  LEA R0, R0, UR12, 0x2 ;  /* 0x0000000c00007c11 */ /* 0x001fe4000f8e10ff */
[-C--:B------:R-:W-:Y:S02]  /*03d0*/  IADD3 R6, P1, PT, R5, R14.reuse, RZ ;  /* 0x0000000e05067210 */ /* 0x080fe40007f3e0ff */
[----:B-1----:R-:W-:Y:S02]  /*03e0*/  IADD3 R4, P2, PT, R11, R14, RZ ;  /* 0x0000000e0b047210 */ /* 0x002fe40007f5e0ff */
[----:B------:R-:W-:Y:S01]  /*03f0*/  LEA.HI.X.SX32 R9, R3, R16, 0x1, P0 ;  /* 0x0000001003097211 */ /* 0x000fe200000f0eff */
[----:B------:R-:W-:Y:S01]  /*0400*/  IMAD.MOV.U32 R3, RZ, RZ, 0xff ;  /* 0x000000ffff037424 */ /* 0x000fe200078e00ff */
[----:B---3--:R-:W-:-:S02]  /*0410*/  IADD3 R10, P3, PT, R0, R14, RZ ;  /* 0x0000000e000a7210 */ /* 0x008fc40007f7e0ff */
[-C--:B------:R-:W-:Y:S01]  /*0420*/  LEA.HI.X.SX32 R7, R5, R16.reuse, 0x1, P1 ;  /* 0x0000001005077211 */ /* 0x080fe200008f0eff */
[----:B--2---:R-:W-:Y:S01]  /*0430*/  STG.E.U8 desc[UR4][R8.64], R2 ;  /* 0x0000000208007986 */ /* 0x004fe2000c101104 */
[-C--:B------:R-:W-:Y:S02]  /*0440*/  LEA.HI.X.SX32 R5, R11, R16.reuse, 0x1, P2 ;  /* 0x000000100b057211 */ /* 0x080fe400010f0eff */
[----:B------:R-:W-:Y:S01]  /*0450*/  LEA.HI.X.SX32 R11, R0, R16, 0x1, P3 ;  /* 0x00000010000b7211 */ /* 0x000fe200018f0eff */
[----:B----4-:R-:W-:Y:S01]  /*0460*/  STG.E.U8 desc[UR4][R6.64], R13 ;  /* 0x0000000d06007986 */ /* 0x010fe2000c101104 */
[----:B------:R-:W-:-:S03]  /*0470*/  PRMT R0, R3, 0x7610, R0 ;  /* 0x0000761003007816 */ /* 0x000fc60000000000 */
[----:B-----5:R-:W-:Y:S04]  /*0480*/  STG.E.U8 desc[UR4][R4.64], R15 ;  /* 0x0000000f04007986 */ /* 0x020fe8000c101104 */
[----:B------:R-:W-:Y:S01]  /*0490*/  STG.E.U8 desc[UR4][R10.64], R0 ;  /* 0x000000000a007986 */ /* 0x000fe2000c101104 */
[----:B------:R-:W-:Y:S05]  /*04a0*/  EXIT ;  /* 0x000000000000794d */ /* 0x000fea0003800000 */
.L_x_0:
[----:B------:R-:W-:-:S00]  /*04b0*/  BRA `(.L_x_0) ;  /* 0xfffffffc00fc7947 */ /* 0x000fc0000383ffff */
[----:B------:R-:W-:-:S00]  /*04c0*/  NOP ;  /* 0x0000000000007918 */ /* 0x000fc00000000000 */
        /* <DEDUP_REMOVED lines=11> */
.L_x_12:


//--------------------- .text.hwc4_uint8_to_nchw_bfloat16_kernel --------------------------
	.section	.text.hwc4_uint8_to_nchw_bfloat16_kernel,"ax",@progbits
	.align	128
        .global         hwc4_uint8_to_nchw_bfloat16_kernel
        .type           hwc4_uint8_to_nchw_bfloat16_kernel,@function
        .size           hwc4_uint8_to_nchw_bfloat16_kernel,(.L_x_13 - hwc4_uint8_to_nchw_bfloat16_kernel)
        .other          hwc4_uint8_to_nchw_bfloat16_kernel,@"STO_CUDA_ENTRY STV_DEFAULT"
hwc4_uint8_to_nchw_bfloat16_kernel:
.text.hwc4_uint8_to_nchw_bfloat16_kernel:
        /* <DEDUP_REMOVED lines=13> */
[----:B------:R-:W0:Y:S01]  /*00d0*/  LDCU.64 UR6, c[0x0][0x398] ;  /* 0x00007300ff0677ac */ /* 0x000e220008000a00 */
[----:B------:R-:W1:Y:S01]  /*00e0*/  LDCU.64 UR8, c[0x0][0x380] ;  /* 0x00007000ff0877ac */ /* 0x000e620008000a00 */
[----:B------:R-:W2:Y:S01]  /*00f0*/  LDCU.64 UR10, c[0x0][0x3a0] ;  /* 0x00007400ff0a77ac */ /* 0x000ea20008000a00 */
[----:B------:R-:W3:Y:S01]  /*0100*/  LDCU.64 UR4, c[0x0][0x358] ;  /* 0x00006b00ff0477ac */ /* 0x000ee20008000a00 */
[----:B0-----:R-:W-:Y:S01]  /*0110*/  IMAD R4, R13, UR6, RZ ;  /* 0x000000060d047c24 */ /* 0x001fe2000f8e02ff */
[----:B------:R-:W-:Y:S01]  /*0120*/  LEA R5, R0, UR7, 0x2 ;  /* 0x0000000700057c11 */ /* 0x000fe2000f8e10ff */
[----:B------:R-:W0:Y:S03]  /*0130*/  LDCU UR6, c[0x3][URZ] ;  /* 0x00c00000ff0677ac */ /* 0x000e260008000800 */
[----:B-1----:R-:W-:Y:S02]  /*0140*/  IADD3 R10, P0, PT, R4, UR8, RZ ;  /* 0x00000008040a7c10 */ /* 0x002fe4000ff1e0ff */
[----:B--2---:R-:W-:-:S02]  /*0150*/  LEA R9, R0, UR10, 0x2 ;  /* 0x0000000a00097c11 */ /* 0x004fc4000f8e10ff */
[----:B------:R-:W-:Y:S02]  /*0160*/  LEA R11, R0, UR11, 0x2 ;  /* 0x0000000b000b7c11 */ /* 0x000fe4000f8e10ff */
[----:B------:R-:W-:Y:S02]  /*0170*/  LEA.HI.X.SX32 R4, R4, UR9, 0x1, P0 ;  /* 0x0000000904047c11 */ /* 0x000fe400080f0eff */
[-C--:B------:R-:W-:Y:S02]  /*0180*/  IADD3 R6, P0, PT, R5, R10.reuse, RZ ;  /* 0x0000000a05067210 */ /* 0x080fe40007f1e0ff */
[-C--:B------:R-:W-:Y:S02]  /*0190*/  IADD3 R8, P1, PT, R9, R10.reuse, RZ ;  /* 0x0000000a09087210 */ /* 0x080fe40007f3e0ff */
[----:B------:R-:W-:Y:S02]  /*01a0*/  IADD3 R10, P2, PT, R11, R10, RZ ;  /* 0x0000000a0b0a7210 */ /* 0x000fe40007f5e0ff */
[----:B------:R-:W-:-:S02]  /*01b0*/  LEA.HI.X.SX32 R7, R5, R4, 0x1, P0 ;  /* 0x0000000405077211 */ /* 0x000fc400000f0eff */
[-C--:B------:R-:W-:Y:S02]  /*01c0*/  LEA.HI.X.SX32 R9, R9, R4.reuse, 0x1, P1 ;  /* 0x0000000409097211 */ /* 0x080fe400008f0eff */
[----:B------:R-:W-:Y:S01]  /*01d0*/  LEA.HI.X.SX32 R11, R11, R4, 0x1, P2 ;  /* 0x000000040b0b7211 */ /* 0x000fe200010f0eff */
[----:B---3--:R-:W2:Y:S01]  /*01e0*/  LDG.E.U8.CONSTANT R6, desc[UR4][R6.64] ;  /* 0x0000000406067981 */ /* 0x008ea2000c1e9100 */
[----:B------:R-:W1:Y:S03]  /*01f0*/  LDC.64 R4, c[0x0][0x388] ;  /* 0x0000e200ff047b82 */ /* 0x000e660000000a00 */
[----:B------:R-:W3:Y:S04]  /*0200*/  LDG.E.U8.CONSTANT R8, desc[UR4][R8.64] ;  /* 0x0000000408087981 */ /* 0x000ee8000c1e9100 */
[----:B------:R-:W4:Y:S01]  /*0210*/  LDG.E.U8.CONSTANT R10, desc[UR4][R10.64] ;  /* 0x000000040a0a7981 */ /* 0x000f22000c1e9100 */
[----:B------:R-:W-:-:S04]  /*0220*/  IMAD R13, R13, R3, R0 ;  /* 0x000000030d0d7224 */ /* 0x000fc800078e0200 */
[----:B-1----:R-:W-:-:S04]  /*0230*/  IMAD.WIDE R4, R13, 0x2, R4 ;  /* 0x000000020d047825 */ /* 0x002fc800078e0204 */
[----:B------:R-:W-:-:S04]  /*0240*/  IMAD R13, R2, R3, RZ ;  /* 0x00000003020d7224 */ /* 0x000fc800078e02ff */
[----:B------:R-:W-:Y:S01]  /*0250*/  IMAD.WIDE R2, R13, 0x2, R4 ;  /* 0x000000020d027825 */ /* 0x000fe200078e0204 */
[----:B--2---:R-:W-:-:S03]  /*0260*/  I2FP.F32.U32 R0, R6 ;  /* 0x0000000600007245 */ /* 0x004fc60000201000 */
[----:B------:R-:W-:Y:S01]  /*0270*/  IMAD.WIDE R6, R13, 0x2, R2 ;  /* 0x000000020d067825 */ /* 0x000fe200078e0202 */
[----:B---3--:R-:W-:-:S03]  /*0280*/  I2FP.F32.U32 R12, R8 ;  /* 0x00000008000c7245 */ /* 0x008fc60000201000 */
[----:B0-----:R-:W-:Y:S01]  /*0290*/  FMUL R0, R0, UR6 ;  /* 0x0000000600007c20 */ /* 0x001fe20008400000 */
[----:B----4-:R-:W-:Y:S01]  /*02a0*/  I2FP.F32.U32 R14, R10 ;  /* 0x0000000a000e7245 */ /* 0x010fe20000201000 */
[----:B------:R-:W-:-:S03]  /*02b0*/  FMUL R12, R12, UR6 ;  /* 0x000000060c0c7c20 */ /* 0x000fc60008400000 */
[----:B------:R-:W-:Y:S01]  /*02c0*/  F2FP.BF16.F32.PACK_AB R0, RZ, R0 ;  /* 0x00000000ff00723e */ /* 0x000fe200000010ff */
[----:B------:R-:W-:Y:S01]  /*02d0*/  FMUL R14, R14, UR6 ;  /* 0x000000060e0e7c20 */ /* 0x000fe20008400000 */
[----:B------:R-:W-:-:S03]  /*02e0*/  F2FP.BF16.F32.PACK_AB R12, RZ, R12 ;  /* 0x0000000cff0c723e */ /* 0x000fc600000010ff */
[----:B------:R-:W-:Y:S01]  /*02f0*/  STG.E.U16 desc[UR4][R4.64], R0 ;  /* 0x0000000004007986 */ /* 0x000fe2000c101504 */
[----:B------:R-:W-:-:S03]  /*0300*/  F2FP.BF16.F32.PACK_AB R14, RZ, R14 ;  /* 0x0000000eff0e723e */ /* 0x000fc600000010ff */
[----:B------:R-:W-:Y:S04]  /*0310*/  STG.E.U16 desc[UR4][R2.64], R12 ;  /* 0x0000000c02007986 */ /* 0x000fe8000c101504 */
[----:B------:R-:W-:Y:S01]  /*0320*/  STG.E.U16 desc[UR4][R6.64], R14 ;  /* 0x0000000e06007986 */ /* 0x000fe2000c101504 */
[----:B------:R-:W-:Y:S05]  /*0330*/  EXIT ;  /* 0x000000000000794d */ /* 0x000fea0003800000 */
.L_x_1:
        /* <DEDUP_REMOVED lines=12> */
.L_x_13:


//--------------------- .text.nchw_bfloat16_to_hwc_uint8_kernel --------------------------
	.section	.text.nchw_bfloat16_to_hwc_uint8_kernel,"ax",@progbits
	.align	128
        .global         nchw_bfloat16_to_hwc_uint8_kernel
        .type           nchw_bfloat16_to_hwc_uint8_kernel,@function
        .size           nchw_bfloat16_to_hwc_uint8_kernel,(.L_x_14 - nchw_bfloat16_to_hwc_uint8_kernel)
        .other          nchw_bfloat16_to_hwc_uint8_kernel,@"STO_CUDA_ENTRY STV_DEFAULT"
nchw_bfloat16_to_hwc_uint8_kernel:
.text.nchw_bfloat16_to_hwc_uint8_kernel:
        /* <DEDUP_REMOVED lines=14> */
[-C--:B------:R-:W-:Y:S01]  /*00e0*/  IMAD R3, R0, R9.reuse, R2 ;  /* 0x0000000900037224 */ /* 0x080fe200078e0202 */
[----:B------:R-:W1:Y:S01]  /*00f0*/  LDCU.64 UR4, c[0x0][0x358] ;  /* 0x00006b00ff0477ac */ /* 0x000e620008000a00 */
[----:B------:R-:W-:Y:S01]  /*0100*/  IMAD R9, R8, R9, RZ ;  /* 0x0000000908097224 */ /* 0x000fe200078e02ff */
[----:B------:R-:W2:Y:S01]  /*0110*/  LDCU UR6, c[0x0][0x398] ;  /* 0x00007300ff0677ac */ /* 0x000ea20008000800 */
[----:B------:R-:W3:Y:S01]  /*0120*/  LDCU.64 UR8, c[0x0][0x388] ;  /* 0x00007100ff0877ac */ /* 0x000ee20008000a00 */
[----:B0-----:R-:W-:-:S05]  /*0130*/  IMAD.WIDE R4, R3, 0x2, R4 ;  /* 0x0000000203047825 */ /* 0x001fca00078e0204 */
[----:B-1----:R-:W4:Y:S01]  /*0140*/  LDG.E.U16.CONSTANT R3, desc[UR4][R4.64] ;  /* 0x0000000404037981 */ /* 0x002f22000c1e9500 */
[----:B------:R-:W-:-:S05]  /*0150*/  IMAD.WIDE R6, R9, 0x2, R4 ;  /* 0x0000000209067825 */ /* 0x000fca00078e0204 */
[----:B------:R0:W5:Y:S01]  /*0160*/  LDG.E.U16.CONSTANT R10, desc[UR4][R6.64] ;  /* 0x00000004060a7981 */ /* 0x000162000c1e9500 */
[----:B------:R-:W-:-:S06]  /*0170*/  IMAD.WIDE R8, R9, 0x2, R6 ;  /* 0x0000000209087825 */ /* 0x000fcc00078e0206 */
[----:B------:R1:W3:Y:S01]  /*0180*/  LDG.E.U16.CONSTANT R8, desc[UR4][R8.64] ;  /* 0x0000000408087981 */ /* 0x0002e2000c1e9500 */
[----:B--2---:R-:W-:Y:S02]  /*0190*/  IMAD R0, R0, UR6, RZ ;  /* 0x0000000600007c24 */ /* 0x004fe4000f8e02ff */
[----:B0-----:R-:W-:Y:S01]  /*01a0*/  IMAD R7, R2, 0x3, RZ ;  /* 0x0000000302077824 */ /* 0x001fe200078e02ff */
[----:B-1----:R-:W-:Y:S01]  /*01b0*/  PRMT R9, RZ, 0x7610, R9 ;  /* 0x00007610ff097816 */ /* 0x002fe20000000009 */
[----:B----4-:R-:W-:-:S05]  /*01c0*/  IMAD.U32 R3, R3, 0x10000, RZ ;  /* 0x0001000003037824 */ /* 0x010fca00078e00ff */
[----:B------:R-:W-:Y:S01]  /*01d0*/  FSETP.NE.AND P0, PT, |R3|, +INF , PT ;  /* 0x7f8000000300780b */ /* 0x000fe20003f05200 */
[----:B-----5:R-:W-:-:S05]  /*01e0*/  IMAD.U32 R10, R10, 0x10000, RZ ;  /* 0x000100000a0a7824 */ /* 0x020fca00078e00ff */
[----:B------:R-:W-:Y:S01]  /*01f0*/  FSETP.NE.AND P1, PT, |R10|, +INF , PT ;  /* 0x7f8000000a00780b */ /* 0x000fe20003f25200 */
[----:B---3--:R-:W-:-:S05]  /*0200*/  IMAD.U32 R11, R8, 0x10000, RZ ;  /* 0x00010000080b7824 */ /* 0x008fca00078e00ff */
[----:B------:R-:W-:Y:S01]  /*0210*/  FSETP.NE.AND P2, PT, |R11|, +INF , PT ;  /* 0x7f8000000b00780b */ /* 0x000fe20003f45200 */
[----:B------:R-:W-:-:S04]  /*0220*/  @P0 IMAD.MOV.U32 R12, RZ, RZ, 0x437f0000 ;  /* 0x437f0000ff0c0424 */ /* 0x000fc800078e00ff */
[----:B------:R-:W-:Y:S02]  /*0230*/  @P0 FFMA R3, R3, R12, 0.5 ;  /* 0x3f00000003030423 */ /* 0x000fe4000000000c */
[----:B------:R-:W-:-:S04]  /*0240*/  @P1 IMAD.MOV.U32 R5, RZ, RZ, 0x437f0000 ;  /* 0x437f0000ff051424 */ /* 0x000fc800078e00ff */
[----:B------:R-:W-:Y:S01]  /*0250*/  @P1 FFMA R10, R10, R5, 0.5 ;  /* 0x3f0000000a0a1423 */ /* 0x000fe20000000005 */
[----:B------:R-:W-:Y:S01]  /*0260*/  @P0 FMNMX R3, RZ, R3, !PT ;  /* 0x00000003ff030209 */ /* 0x000fe20007800000 */
[----:B------:R-:W-:Y:S01]  /*0270*/  @P2 IMAD.MOV.U32 R4, RZ, RZ, 0x437f0000 ;  /* 0x437f0000ff042424 */ /* 0x000fe200078e00ff */
[----:B------:R-:W-:Y:S02]  /*0280*/  PRMT R5, RZ, 0x7610, R5 ;  /* 0x00007610ff057816 */ /* 0x000fe40000000005 */
[----:B------:R-:W-:Y:S01]  /*0290*/  @P1 FMNMX R10, RZ, R10, !PT ;  /* 0x0000000aff0a1209 */ /* 0x000fe20007800000 */
[----:B------:R-:W-:Y:S01]  /*02a0*/  @P2 FFMA R11, R11, R4, 0.5 ;  /* 0x3f0000000b0b2423 */ /* 0x000fe20000000004 */
[----:B------:R-:W-:Y:S02]  /*02b0*/  @P0 FMNMX R3, R3, 255, PT ;  /* 0x437f000003030809 */ /* 0x000fe40003800000 */
[----:B------:R-:W-:Y:S02]  /*02c0*/  @P1 FMNMX R10, R10, 255, PT ;  /* 0x437f00000a0a1809 */ /* 0x000fe40003800000 */
[----:B------:R-:W-:Y:S01]  /*02d0*/  @P2 FMNMX R4, RZ, R11, !PT ;  /* 0x0000000bff042209 */ /* 0x000fe20007800000 */
[----:B------:R0:W1:Y:S01]  /*02e0*/  @P0 F2I.U32.TRUNC.NTZ R5, R3 ;  /* 0x0000000300050305 */ /* 0x000062000020f000 */
[----:B------:R-:W-:-:S02]  /*02f0*/  PRMT R11, RZ, 0x7610, R11 ;  /* 0x00007610ff0b7816 */ /* 0x000fc4000000000b */
[----:B------:R-:W-:-:S05]  /*0300*/  @P2 FMNMX R4, R4, 255, PT ;  /* 0x437f000004042809 */ /* 0x000fca0003800000 */
[----:B------:R-:W2:Y:S01]  /*0310*/  @P1 F2I.U32.TRUNC.NTZ R9, R10 ;  /* 0x0000000a00091305 */ /* 0x000ea2000020f000 */
[--C-:B------:R-:W-:Y:S02]  /*0320*/  IADD3 R2, P0, P1, R0, UR8, R7.reuse ;  /* 0x0000000800027c10 */ /* 0x100fe4000f91e007 */
[----:B0-----:R-:W-:Y:S02]  /*0330*/  SHF.R.S32.HI R3, RZ, 0x1f, R7 ;  /* 0x0000001fff037819 */ /* 0x001fe40000011407 */
[----:B------:R-:W-:-:S03]  /*0340*/  SHF.R.S32.HI R0, RZ, 0x1f, R0 ;  /* 0x0000001fff007819 */ /* 0x000fc60000011400 */
[----:B------:R-:W0:Y:S01]  /*0350*/  @P2 F2I.U32.TRUNC.NTZ R11, R4 ;  /* 0x00000004000b2305 */ /* 0x000e22000020f000 */
[----:B------:R-:W-:-:S05]  /*0360*/  IADD3.X R3, PT, PT, R0, UR9, R3, P0, P1 ;  /* 0x0000000900037c10 */ /* 0x000fca00087e2403 */
[----:B-1----:R-:W-:Y:S04]  /*0370*/  STG.E.U8 desc[UR4][R2.64], R5 ;  /* 0x0000000502007986 */ /* 0x002fe8000c101104 */
[----:B--2---:R-:W-:Y:S04]  /*0380*/  STG.E.U8 desc[UR4][R2.64+0x1], R9 ;  /* 0x0000010902007986 */ /* 0x004fe8000c101104 */
[----:B0-----:R-:W-:Y:S01]  /*0390*/  STG.E.U8 desc[UR4][R2.64+0x2], R11 ;  /* 0x0000020b02007986 */ /* 0x001fe2000c101104 */
[----:B------:R-:W-:Y:S05]  /*03a0*/  EXIT ;  /* 0x000000000000794d */ /* 0x000fea0003800000 */
.L_x_2:
        /* <DEDUP_REMOVED lines=13> */
.L_x_14:


//--------------------- .text.hwc_uint8_to_nchw_bfloat16_kernel --------------------------
	.section	.text.hwc_uint8_to_nchw_bfloat16_kernel,"ax",@progbits
	.align	128
        .global         hwc_uint8_to_nchw_bfloat16_kernel
        .type           hwc_uint8_to_nchw_bfloat16_kernel,@function
        .size           hwc_uint8_to_nchw_bfloat16_kernel,(.L_x_15 - hwc_uint8_to_nchw_bfloat16_kernel)
        .other          hwc_uint8_to_nchw_bfloat16_kernel,@"STO_CUDA_ENTRY STV_DEFAULT"
hwc_uint8_to_nchw_bfloat16_kernel:
.text.hwc_uint8_to_nchw_bfloat16_kernel:
        /* <DEDUP_REMOVED lines=13> */
[----:B------:R-:W0:Y:S01]  /*00d0*/  LDCU UR6, c[0x0][0x398] ;  /* 0x00007300ff0677ac */ /* 0x000e220008000800 */
[----:B------:R-:W-:Y:S01]  /*00e0*/  IMAD R7, R0, 0x3, RZ ;  /* 0x0000000300077824 */ /* 0x000fe200078e02ff */
[----:B------:R-:W1:Y:S04]  /*00f0*/  LDCU.64 UR8, c[0x0][0x380] ;  /* 0x00007000ff0877ac */ /* 0x000e680008000a00 */
[--C-:B------:R-:W-:Y:S01]  /*0100*/  SHF.R.S32.HI R3, RZ, 0x1f, R7.reuse ;  /* 0x0000001fff037819 */ /* 0x100fe20000011407 */
[----:B------:R-:W2:Y:S01]  /*0110*/  LDCU.64 UR4, c[0x0][0x358] ;  /* 0x00006b00ff0477ac */ /* 0x000ea20008000a00 */
[----:B0-----:R-:W-:Y:S01]  /*0120*/  IMAD R2, R9, UR6, RZ ;  /* 0x0000000609027c24 */ /* 0x001fe2000f8e02ff */
[----:B------:R-:W0:Y:S04]  /*0130*/  LDCU UR6, c[0x3][URZ] ;  /* 0x00c00000ff0677ac */ /* 0x000e280008000800 */
[----:B-1----:R-:W-:-:S02]  /*0140*/  IADD3 R6, P0, P1, R2, UR8, R7 ;  /* 0x0000000802067c10 */ /* 0x002fc4000f91e007 */
[----:B------:R-:W-:-:S04]  /*0150*/  SHF.R.S32.HI R2, RZ, 0x1f, R2 ;  /* 0x0000001fff027819 */ /* 0x000fc80000011402 */
[----:B------:R-:W-:Y:S02]  /*0160*/  IADD3.X R7, PT, PT, R2, UR9, R3, P0, P1 ;  /* 0x0000000902077c10 */ /* 0x000fe400087e2403 */
[----:B------:R-:W1:Y:S03]  /*0170*/  LDC.64 R2, c[0x0][0x388] ;  /* 0x0000e200ff027b82 */ /* 0x000e660000000a00 */
[----:B--2---:R-:W2:Y:S04]  /*0180*/  LDG.E.U8.CONSTANT R8, desc[UR4][R6.64] ;  /* 0x0000000406087981 */ /* 0x004ea8000c1e9100 */
[----:B------:R-:W3:Y:S04]  /*0190*/  LDG.E.U8.CONSTANT R10, desc[UR4][R6.64+0x1] ;  /* 0x00000104060a7981 */ /* 0x000ee8000c1e9100 */
[----:B------:R4:W5:Y:S01]  /*01a0*/  LDG.E.U8.CONSTANT R11, desc[UR4][R6.64+0x2] ;  /* 0x00000204060b7981 */ /* 0x000962000c1e9100 */
[----:B------:R-:W-:-:S04]  /*01b0*/  IMAD R9, R9, R5, R0 ;  /* 0x0000000509097224 */ /* 0x000fc800078e0200 */
[----:B-1----:R-:W-:-:S04]  /*01c0*/  IMAD.WIDE R2, R9, 0x2, R2 ;  /* 0x0000000209027825 */ /* 0x002fc800078e0202 */
[----:B------:R-:W-:-:S04]  /*01d0*/  IMAD R9, R4, R5, RZ ;  /* 0x0000000504097224 */ /* 0x000fc800078e02ff */
[----:B------:R-:W-:-:S04]  /*01e0*/  IMAD.WIDE R4, R9, 0x2, R2 ;  /* 0x0000000209047825 */ /* 0x000fc800078e0202 */
[----:B----4-:R-:W-:Y:S01]  /*01f0*/  IMAD.WIDE R6, R9, 0x2, R4 ;  /* 0x0000000209067825 */ /* 0x010fe200078e0204 */
[----:B--2---:R-:W-:Y:S02]  /*0200*/  I2FP.F32.U32 R8, R8 ;  /* 0x0000000800087245 */ /* 0x004fe40000201000 */
[----:B---3--:R-:W-:-:S03]  /*0210*/  I2FP.F32.U32 R10, R10 ;  /* 0x0000000a000a7245 */ /* 0x008fc60000201000 */
[----:B0-----:R-:W-:Y:S01]  /*0220*/  FMUL R8, R8, UR6 ;  /* 0x0000000608087c20 */ /* 0x001fe20008400000 */
[----:B-----5:R-:W-:Y:S01]  /*0230*/  I2FP.F32.U32 R11, R11 ;  /* 0x0000000b000b7245 */ /* 0x020fe20000201000 */
        /* <DEDUP_REMOVED lines=9> */
.L_x_3:
        /* <DEDUP_REMOVED lines=11> */
.L_x_15:


//--------------------- .text.nchw_float16_to_hwc4_uint8_kernel --------------------------
	.section	.text.nchw_float16_to_hwc4_uint8_kernel,"ax",@progbits
	.align	128
        .global         nchw_float16_to_hwc4_uint8_kernel
        .type           nchw_float16_to_hwc4_uint8_kernel,@function
        .size           nchw_float16_to_hwc4_uint8_kernel,(.L_x_16 - nchw_float16_to_hwc4_uint8_kernel)
        .other          nchw_float16_to_hwc4_uint8_kernel,@"STO_CUDA_ENTRY STV_DEFAULT"
nchw_float16_to_hwc4_uint8_kernel:
.text.nchw_float16_to_hwc4_uint8_kernel:
        /* <DEDUP_REMOVED lines=31> */
[----:B---3--:R-:W-:-:S05]  /*01f0*/  HADD2.F32 R2, -RZ, R2.H0_H0 ;  /* 0x20000002ff027230 */ /* 0x008fca0000004100 */
[----:B------:R-:W-:Y:S01]  /*0200*/  FSETP.NE.AND P0, PT, |R2|, +INF , PT ;  /* 0x7f8000000200780b */ /* 0x000fe20003f05200 */
[----:B----4-:R-:W-:-:S05]  /*0210*/  HADD2.F32 R10, -RZ, R10.H0_H0 ;  /* 0x2000000aff0a7230 */ /* 0x010fca0000004100 */
[----:B------:R-:W-:Y:S01]  /*0220*/  FSETP.NE.AND P1, PT, |R10|, +INF , PT ;  /* 0x7f8000000a00780b */ /* 0x000fe20003f25200 */
[----:B-----5:R-:W-:-:S05]  /*0230*/  HADD2.F32 R11, -RZ, R8.H0_H0 ;  /* 0x20000008ff0b7230 */ /* 0x020fca0000004100 */
        /* <DEDUP_REMOVED lines=39> */
.L_x_4:
        /* <DEDUP_REMOVED lines=13> */
.L_x_16:


//--------------------- .text.hwc4_uint8_to_nchw_float16_kernel --------------------------
	.section	.text.hwc4_uint8_to_nchw_float16_kernel,"ax",@progbits
	.align	128
        .global         hwc4_uint8_to_nchw_float16_kernel
        .type           hwc4_uint8_to_nchw_float16_kernel,@function
        .size           hwc4_uint8_to_nchw_float16_kernel,(.L_x_17 - hwc4_uint8_to_nchw_float16_kernel)
        .other          hwc4_uint8_to_nchw_float16_kernel,@"STO_CUDA_ENTRY STV_DEFAULT"
hwc4_uint8_to_nchw_float16_kernel:
.text.hwc4_uint8_to_nchw_float16_kernel:
        /* <DEDUP_REMOVED lines=44> */
[----:B------:R-:W-:Y:S01]  /*02c0*/  F2FP.F16.F32.PACK_AB R0, RZ, R0 ;  /* 0x00000000ff00723e */ /* 0x000fe200000000ff */
[----:B------:R-:W-:Y:S01]  /*02d0*/  FMUL R14, R14, UR6 ;  /* 0x000000060e0e7c20 */ /* 0x000fe20008400000 */
[----:B------:R-:W-:-:S03]  /*02e0*/  F2FP.F16.F32.PACK_AB R12, RZ, R12 ;  /* 0x0000000cff0c723e */ /* 0x000fc600000000ff */
[----:B------:R-:W-:Y:S01]  /*02f0*/  STG.E.U16 desc[UR4][R4.64], R0 ;  /* 0x0000000004007986 */ /* 0x000fe2000c101504 */
[----:B------:R-:W-:-:S03]  /*0300*/  F2FP.F16.F32.PACK_AB R14, RZ, R14 ;  /* 0x0000000eff0e723e */ /* 0x000fc600000000ff */
[----:B------:R-:W-:Y:S04]  /*0310*/  STG.E.U16 desc[UR4][R2.64], R12 ;  /* 0x0000000c02007986 */ /* 0x000fe8000c101504 */
[----:B------:R-:W-:Y:S01]  /*0320*/  STG.E.U16 desc[UR4][R6.64], R14 ;  /* 0x0000000e06007986 */ /* 0x000fe2000c101504 */
[----:B------:R-:W-:Y:S05]  /*0330*/  EXIT ;  /* 0x000000000000794d */ /* 0x000fea0003800000 */
.L_x_5:
        /* <DEDUP_REMOVED lines=12> */
.L_x_17:


//--------------------- .text.nchw_float16_to_hwc_uint8_kernel --------------------------
	.section	.text.nchw_float16_to_hwc_uint8_kernel,"ax",@progbits
	.align	128
        .global         nchw_float16_to_hwc_uint8_kernel
        .type           nchw_float16_to_hwc_uint8_kernel,@function
        .size           nchw_float16_to_hwc_uint8_kernel,(.L_x_18 - nchw_float16_to_hwc_uint8_kernel)
        .other          nchw_float16_to_hwc_uint8_kernel,@"STO_CUDA_ENTRY STV_DEFAULT"
nchw_float16_to_hwc_uint8_kernel:
.text.nchw_float16_to_hwc_uint8_kernel:
        /* <DEDUP_REMOVED lines=28> */
[----:B----4-:R-:W-:-:S05]  /*01c0*/  HADD2.F32 R3, -RZ, R3.H0_H0 ;  /* 0x20000003ff037230 */ /* 0x010fca0000004100 */
[----:B------:R-:W-:Y:S01]  /*01d0*/  FSETP.NE.AND P0, PT, |R3|, +INF , PT ;  /* 0x7f8000000300780b */ /* 0x000fe20003f05200 */
[----:B-----5:R-:W-:-:S05]  /*01e0*/  HADD2.F32 R10, -RZ, R10.H0_H0 ;  /* 0x2000000aff0a7230 */ /* 0x020fca0000004100 */
[----:B------:R-:W-:Y:S01]  /*01f0*/  FSETP.NE.AND P1, PT, |R10|, +INF , PT ;  /* 0x7f8000000a00780b */ /* 0x000fe20003f25200 */
[----:B---3--:R-:W-:-:S05]  /*0200*/  HADD2.F32 R11, -RZ, R8.H0_H0 ;  /* 0x20000008ff0b7230 */ /* 0x008fca0000004100 */
        /* <DEDUP_REMOVED lines=26> */
.L_x_6:
        /* <DEDUP_REMOVED lines=13> */
.L_x_18:


//--------------------- .text.hwc_uint8_to_nchw_float16_kernel --------------------------
	.section	.text.hwc_uint8_to_nchw_float16_kernel,"ax",@progbits
	.align	128
        .global         hwc_uint8_to_nchw_float16_kernel
        .type           hwc_uint8_to_nchw_float16_kernel,@function
        .size           hwc_uint8_to_nchw_float16_kernel,(.L_x_19 - hwc_uint8_to_nchw_float16_kernel)
        .other          hwc_uint8_to_nchw_float16_kernel,@"STO_CUDA_ENTRY STV_DEFAULT"
hwc_uint8_to_nchw_float16_kernel:
.text.hwc_uint8_to_nchw_float16_kernel:
        /* <DEDUP_REMOVED lines=45> */
.L_x_7:
        /* <DEDUP_REMOVED lines=11> */
.L_x_19:


//--------------------- .text.nchw_float32_to_hwc4_uint8_kernel --------------------------
	.section	.text.nchw_float32_to_hwc4_uint8_kernel,"ax",@progbits
	.align	128
        .global         nchw_float32_to_hwc4_uint8_kernel
        .type           nchw_float32_to_hwc4_uint8_kernel,@function
        .size           nchw_float32_to_hwc4_uint8_kernel,(.L_x_20 - nchw_float32_to_hwc4_uint8_kernel)
        .other          nchw_float32_to_hwc4_uint8_kernel,@"STO_CUDA_ENTRY STV_DEFAULT"
nchw_float32_to_hwc4_uint8_kernel:
.text.nchw_float32_to_hwc4_uint8_kernel:
        /* <DEDUP_REMOVED lines=21> */
[----:B------:R-:W3:Y:S01]  /*0150*/  LDCU UR11, c[0x0][0x3a4] ;  /* 0x00007480ff0b77ac */ /* 0x000ee20008000800 */
[----:B0-----:R-:W-:Y:S01]  /*0160*/  IMAD.WIDE R4, R7, 0x4, R4 ;  /* 0x0000000407047825 */ /* 0x001fe200078e0204 */
[----:B------:R-:W0:Y:S04]  /*0170*/  LDCU UR12, c[0x0][0x3a8] ;  /* 0x00007500ff0c77ac */ /* 0x000e280008000800 */
[----:B-1----:R-:W4:Y:S01]  /*0180*/  LDG.E.CONSTANT R2, desc[UR4][R4.64] ;  /* 0x0000000404027981 */ /* 0x002f22000c1e9900 */
[----:B------:R-:W-:-:S05]  /*0190*/  IMAD.WIDE R6, R9, 0x4, R4 ;  /* 0x0000000409067825 */ /* 0x000fca00078e0204 */
[----:B------:R-:W5:Y:S01]  /*01a0*/  LDG.E.CONSTANT R10, desc[UR4][R6.64] ;  /* 0x00000004060a7981 */ /* 0x000f62000c1e9900 */
[----:B------:R-:W-:-:S06]  /*01b0*/  IMAD.WIDE R8, R9, 0x4, R6 ;  /* 0x0000000409087825 */ /* 0x000fcc00078e0206 */
[----:B------:R-:W3:Y:S01]  /*01c0*/  LDG.E.CONSTANT R8, desc[UR4][R8.64] ;  /* 0x0000000408087981 */ /* 0x000ee2000c1e9900 */
[----:B--2---:R-:W-:Y:S01]  /*01d0*/  IMAD R3, R3, UR6, RZ ;  /* 0x0000000603037c24 */ /* 0x004fe2000f8e02ff */
[----:B------:R-:W-:Y:S02]  /*01e0*/  PRMT R13, RZ, 0x7610, R13 ;  /* 0x00007610ff0d7816 */ /* 0x000fe4000000000d */
[----:B------:R-:W-:Y:S02]  /*01f0*/  PRMT R15, RZ, 0x7610, R15 ;  /* 0x00007610ff0f7816 */ /* 0x000fe4000000000f */
[----:B----4-:R-:W-:Y:S02]  /*0200*/  FSETP.NE.AND P0, PT, |R2|, +INF , PT ;  /* 0x7f8000000200780b */ /* 0x010fe40003f05200 */
[----:B-----5:R-:W-:Y:S02]  /*0210*/  FSETP.NE.AND P1, PT, |R10|, +INF , PT ;  /* 0x7f8000000a00780b */ /* 0x020fe40003f25200 */
[----:B---3--:R-:W-:-:S09]  /*0220*/  FSETP.NE.AND P2, PT, |R8|, +INF , PT ;  /* 0x7f8000000800780b */ /* 0x008fd20003f45200 */
[----:B------:R-:W-:-:S04]  /*0230*/  @P0 IMAD.MOV.U32 R11, RZ, RZ, 0x437f0000 ;  /* 0x437f0000ff0b0424 */ /* 0x000fc800078e00ff */
[----:B------:R-:W-:Y:S01]  /*0240*/  @P0 FFMA R2, R2, R11, 0.5 ;  /* 0x3f00000002020423 */ /* 0x000fe2000000000b */
[----:B------:R-:W-:Y:S01]  /*0250*/  @P1 IMAD.MOV.U32 R5, RZ, RZ, 0x437f0000 ;  /* 0x437f0000ff051424 */ /* 0x000fe200078e00ff */
[----:B------:R-:W-:-:S03]  /*0260*/  LEA R11, R0, UR11, 0x2 ;  /* 0x0000000b000b7c11 */ /* 0x000fc6000f8e10ff */
[----:B------:R-:W-:Y:S01]  /*0270*/  @P1 FFMA R10, R10, R5, 0.5 ;  /* 0x3f0000000a0a1423 */ /* 0x000fe20000000005 */
[----:B------:R-:W-:Y:S01]  /*0280*/  @P0 FMNMX R4, RZ, R2, !PT ;  /* 0x00000002ff040209 */ /* 0x000fe20007800000 */
[----:B------:R-:W-:Y:S01]  /*0290*/  @P2 IMAD.MOV.U32 R5, RZ, RZ, 0x437f0000 ;  /* 0x437f0000ff052424 */ /* 0x000fe200078e00ff */
[----:B------:R-:W-:Y:S02]  /*02a0*/  PRMT R2, RZ, 0x7610, R2 ;  /* 0x00007610ff027816 */ /* 0x000fe40000000002 */
[----:B------:R-:W-:Y:S01]  /*02b0*/  @P0 FMNMX R4, R4, 255, PT ;  /* 0x437f000004040809 */ /* 0x000fe20003800000 */
[----:B------:R-:W-:Y:S01]  /*02c0*/  @P2 FFMA R8, R8, R5, 0.5 ;  /* 0x3f00000008082423 */ /* 0x000fe20000000005 */
[----:B------:R-:W-:Y:S02]  /*02d0*/  @P1 FMNMX R10, RZ, R10, !PT ;  /* 0x0000000aff0a1209 */ /* 0x000fe40007800000 */
[----:B------:R1:W2:Y:S01]  /*02e0*/  @P0 F2I.U32.TRUNC.NTZ R2, R4 ;  /* 0x0000000400020305 */ /* 0x0002a2000020f000 */
[----:B------:R-:W-:-:S02]  /*02f0*/  IADD3 R14, P0, PT, R3, UR8, RZ ;  /* 0x00000008030e7c10 */ /* 0x000fc4000ff1e0ff */
[----:B------:R-:W-:Y:S02]  /*0300*/  @P2 FMNMX R8, RZ, R8, !PT ;  /* 0x00000008ff082209 */ /* 0x000fe40007800000 */
[----:B------:R-:W-:Y:S02]  /*0310*/  @P1 FMNMX R10, R10, 255, PT ;  /* 0x437f00000a0a1809 */ /* 0x000fe40003800000 */
[----:B------:R-:W-:Y:S02]  /*0320*/  @P2 FMNMX R12, R8, 255, PT ;  /* 0x437f0000080c2809 */ /* 0x000fe40003800000 */
[----:B------:R-:W-:Y:S01]  /*0330*/  LEA.HI.X.SX32 R16, R3, UR9, 0x1, P0 ;  /* 0x0000000903107c11 */ /* 0x000fe200080f0eff */
[----:B------:R3:W4:Y:S01]  /*0340*/  @P1 F2I.U32.TRUNC.NTZ R13, R10 ;  /* 0x0000000a000d1305 */ /* 0x000722000020f000 */
[C---:B------:R-:W-:Y:S02]  /*0350*/  LEA R3, R0.reuse, UR7, 0x2 ;  /* 0x0000000700037c11 */ /* 0x040fe4000f8e10ff */
[----:B------:R-:W-:-:S02]  /*0360*/  LEA R5, R0, UR10, 0x2 ;  /* 0x0000000a00057c11 */ /* 0x000fc4000f8e10ff */
[-C--:B------:R-:W-:Y:S02]  /*0370*/  IADD3 R8, P0, PT, R3, R14.reuse, RZ ;  /* 0x0000000e03087210 */ /* 0x080fe40007f1e0ff */
[----:B0-----:R-:W-:Y:S01]  /*0380*/  LEA R0, R0, UR12, 0x2 ;  /* 0x0000000c00007c11 */ /* 0x001fe2000f8e10ff */
[----:B------:R-:W0:Y:S01]  /*0390*/  @P2 F2I.U32.TRUNC.NTZ R15, R12 ;  /* 0x0000000c000f2305 */ /* 0x000e22000020f000 */
        /* <DEDUP_REMOVED lines=11> */
[----:B0-----:R-:W-:Y:S04]  /*0450*/  STG.E.U8 desc[UR4][R4.64], R15 ;  /* 0x0000000f04007986 */ /* 0x001fe8000c101104 */
[----:B------:R-:W-:Y:S01]  /*0460*/  STG.E.U8 desc[UR4][R10.64], R0 ;  /* 0x000000000a007986 */ /* 0x000fe2000c101104 */
[----:B------:R-:W-:Y:S05]  /*0470*/  EXIT ;  /* 0x000000000000794d */ /* 0x000fea0003800000 */
.L_x_8:
        /* <DEDUP_REMOVED lines=16> */
.L_x_20:


//--------------------- .text.hwc4_uint8_to_nchw_float32_kernel --------------------------
	.section	.text.hwc4_uint8_to_nchw_float32_kernel,"ax",@progbits
	.align	128
        .global         hwc4_uint8_to_nchw_float32_kernel
        .type           hwc4_uint8_to_nchw_float32_kernel,@function
        .size           hwc4_uint8_to_nchw_float32_kernel,(.L_x_21 - hwc4_uint8_to_nchw_float32_kernel)
        .other          hwc4_uint8_to_nchw_float32_kernel,@"STO_CUDA_ENTRY STV_DEFAULT"
hwc4_uint8_to_nchw_float32_kernel:
.text.hwc4_uint8_to_nchw_float32_kernel:
        /* <DEDUP_REMOVED lines=44> */
[----:B------:R-:W-:Y:S01]  /*02c0*/  STG.E desc[UR4][R4.64], R9 ;  /* 0x0000000904007986 */ /* 0x000fe2000c101904 */
[----:B------:R-:W-:-:S03]  /*02d0*/  FMUL R13, R14, UR6 ;  /* 0x000000060e0d7c20 */ /* 0x000fc60008400000 */
[----:B------:R-:W-:Y:S04]  /*02e0*/  STG.E desc[UR4][R2.64], R11 ;  /* 0x0000000b02007986 */ /* 0x000fe8000c101904 */
[----:B------:R-:W-:Y:S01]  /*02f0*/  STG.E desc[UR4][R6.64], R13 ;  /* 0x0000000d06007986 */ /* 0x000fe2000c101904 */
[----:B------:R-:W-:Y:S05]  /*0300*/  EXIT ;  /* 0x000000000000794d */ /* 0x000fea0003800000 */
.L_x_9:
        /* <DEDUP_REMOVED lines=15> */
.L_x_21:


//--------------------- .text.nchw_float32_to_hwc_uint8_kernel --------------------------
	.section	.text.nchw_float32_to_hwc_uint8_kernel,"ax",@progbits
	.align	128
        .global         nchw_float32_to_hwc_uint8_kernel
        .type           nchw_float32_to_hwc_uint8_kernel,@function
        .size           nchw_float32_to_hwc_uint8_kernel,(.L_x_22 - nchw_float32_to_hwc_uint8_kernel)
        .other          nchw_float32_to_hwc_uint8_kernel,@"STO_CUDA_ENTRY STV_DEFAULT"
nchw_float32_to_hwc_uint8_kernel:
.text.nchw_float32_to_hwc_uint8_kernel:
        /* <DEDUP_REMOVED lines=20> */
[----:B-1----:R0:W4:Y:S01]  /*0140*/  LDG.E.CONSTANT R3, desc[UR4][R4.64] ;  /* 0x0000000404037981 */ /* 0x002122000c1e9900 */
[----:B------:R-:W-:-:S05]  /*0150*/  IMAD.WIDE R6, R9, 0x4, R4 ;  /* 0x0000000409067825 */ /* 0x000fca00078e0204 */
[----:B------:R-:W5:Y:S01]  /*0160*/  LDG.E.CONSTANT R10, desc[UR4][R6.64] ;  /* 0x00000004060a7981 */ /* 0x000f62000c1e9900 */
[----:B------:R-:W-:-:S06]  /*0170*/  IMAD.WIDE R8, R9, 0x4, R6 ;  /* 0x0000000409087825 */ /* 0x000fcc00078e0206 */
[----:B------:R1:W3:Y:S01]  /*0180*/  LDG.E.CONSTANT R8, desc[UR4][R8.64] ;  /* 0x0000000408087981 */ /* 0x0002e2000c1e9900 */
[----:B0-----:R-:W-:Y:S01]  /*0190*/  PRMT R5, RZ, 0x7610, R5 ;  /* 0x00007610ff057816 */ /* 0x001fe20000000005 */
[----:B--2---:R-:W-:Y:S01]  /*01a0*/  IMAD R0, R0, UR6, RZ ;  /* 0x0000000600007c24 */ /* 0x004fe2000f8e02ff */
[----:B-1----:R-:W-:Y:S02]  /*01b0*/  PRMT R9, RZ, 0x7610, R9 ;  /* 0x00007610ff097816 */ /* 0x002fe40000000009 */
[----:B----4-:R-:W-:Y:S02]  /*01c0*/  FSETP.NE.AND P0, PT, |R3|, +INF , PT ;  /* 0x7f8000000300780b */ /* 0x010fe40003f05200 */
[----:B-----5:R-:W-:Y:S02]  /*01d0*/  FSETP.NE.AND P1, PT, |R10|, +INF , PT ;  /* 0x7f8000000a00780b */ /* 0x020fe40003f25200 */
[----:B---3--:R-:W-:-:S09]  /*01e0*/  FSETP.NE.AND P2, PT, |R8|, +INF , PT ;  /* 0x7f8000000800780b */ /* 0x008fd20003f45200 */
[----:B------:R-:W-:-:S04]  /*01f0*/  @P0 IMAD.MOV.U32 R12, RZ, RZ, 0x437f0000 ;  /* 0x437f0000ff0c0424 */ /* 0x000fc800078e00ff */
[----:B------:R-:W-:Y:S01]  /*0200*/  @P0 FFMA R3, R3, R12, 0.5 ;  /* 0x3f00000003030423 */ /* 0x000fe2000000000c */
[----:B------:R-:W-:-:S04]  /*0210*/  @P1 IMAD.MOV.U32 R11, RZ, RZ, 0x437f0000 ;  /* 0x437f0000ff0b1424 */ /* 0x000fc800078e00ff */
[----:B------:R-:W-:Y:S01]  /*0220*/  @P1 FFMA R10, R10, R11, 0.5 ;  /* 0x3f0000000a0a1423 */ /* 0x000fe2000000000b */
[----:B------:R-:W-:Y:S01]  /*0230*/  @P0 FMNMX R3, RZ, R3, !PT ;  /* 0x00000003ff030209 */ /* 0x000fe20007800000 */
[----:B------:R-:W-:Y:S01]  /*0240*/  @P2 IMAD.MOV.U32 R7, RZ, RZ, 0x437f0000 ;  /* 0x437f0000ff072424 */ /* 0x000fe200078e00ff */
[----:B------:R-:W-:Y:S02]  /*0250*/  PRMT R11, RZ, 0x7610, R11 ;  /* 0x00007610ff0b7816 */ /* 0x000fe4000000000b */
[----:B------:R-:W-:Y:S01]  /*0260*/  @P1 FMNMX R10, RZ, R10, !PT ;  /* 0x0000000aff0a1209 */ /* 0x000fe20007800000 */
[----:B------:R-:W-:Y:S01]  /*0270*/  @P2 FFMA R8, R8, R7, 0.5 ;  /* 0x3f00000008082423 */ /* 0x000fe20000000007 */
[----:B------:R-:W-:Y:S01]  /*0280*/  @P0 FMNMX R3, R3, 255, PT ;  /* 0x437f000003030809 */ /* 0x000fe20003800000 */
[----:B------:R-:W-:Y:S01]  /*0290*/  IMAD R7, R2, 0x3, RZ ;  /* 0x0000000302077824 */ /* 0x000fe200078e02ff */
[----:B------:R-:W-:Y:S02]  /*02a0*/  @P1 FMNMX R10, R10, 255, PT ;  /* 0x437f00000a0a1809 */ /* 0x000fe40003800000 */
[----:B------:R-:W-:Y:S01]  /*02b0*/  @P2 FMNMX R8, RZ, R8, !PT ;  /* 0x00000008ff082209 */ /* 0x000fe20007800000 */
[----:B------:R0:W1:Y:S03]  /*02c0*/  @P0 F2I.U32.TRUNC.NTZ R5, R3 ;  /* 0x0000000300050305 */ /* 0x000066000020f000 */
        /* <DEDUP_REMOVED lines=11> */
.L_x_10:
        /* <DEDUP_REMOVED lines=16> */
.L_x_22:


//--------------------- .text.hwc_uint8_to_nchw_float32_kernel --------------------------
	.section	.text.hwc_uint8_to_nchw_float32_kernel,"ax",@progbits
	.align	128
        .global         hwc_uint8_to_nchw_float32_kernel
        .type           hwc_uint8_to_nchw_float32_kernel,@function
        .size           hwc_uint8_to_nchw_float32_kernel,(.L_x_23 - hwc_uint8_to_nchw_float32_kernel)
        .other          hwc_uint8_to_nchw_float32_kernel,@"STO_CUDA_ENTRY STV_DEFAULT"
hwc_uint8_to_nchw_float32_kernel:
.text.hwc_uint8_to_nchw_float32_kernel:
        /* <DEDUP_REMOVED lines=14> */
[----:B------:R-:W-:Y:S01]  /*00e0*/  LEA R4, R0, R0, 0x1 ;  /* 0x0000000000047211 */ /* 0x000fe200078e08ff */
[----:B------:R-:W1:Y:S03]  /*00f0*/  LDCU.64 UR8, c[0x0][0x380] ;  /* 0x00007000ff0877ac */ /* 0x000e660008000a00 */
        /* <DEDUP_REMOVED lines=10> */
[----:B------:R0:W4:Y:S01]  /*01a0*/  LDG.E.U8.CONSTANT R11, desc[UR4][R4.64+0x2] ;  /* 0x00000204040b7981 */ /* 0x000122000c1e9100 */
        /* <DEDUP_REMOVED lines=15> */
.L_x_11:
        /* <DEDUP_REMOVED lines=14> */
.L_x_23:


//--------------------- .nv.shared.reserved.0     --------------------------
	.section	.nv.shared.reserved.0,"aw",@nobits
	.weak		__nv_reservedSMEM_offset_0_alias
	.size		__nv_reservedSMEM_offset_0_alias, 0, 64
	.other		__nv_reservedSMEM_offset_0_alias,@"STO_CUDA_RESERVED_SHARED STV_DEFAULT"
__nv_reservedSMEM_offset_0_alias:
	.zero		0
	.zero		64


//--------------------- .nv.constant0.nchw_bfloat16_to_hwc4_uint8_kernel --------------------------
	.section	.nv.constant0.nchw_bfloat16_to_hwc4_uint8_kernel,"a",@progbits
	.sectionflags	@""
	.align	4
.nv.constant0.nchw_bfloat16_to_hwc4_uint8_kernel:
	.zero		940


//--------------------- .nv.constant0.hwc4_uint8_to_nchw_bfloat16_kernel --------------------------
	.section	.nv.constant0.hwc4_uint8_to_nchw_bfloat16_kernel,"a",@progbits
	.sectionflags	@""
	.align	4
.nv.constant0.hwc4_uint8_to_nchw_bfloat16_kernel:
	.zero		936


//--------------------- .nv.constant0.nchw_bfloat16_to_hwc_uint8_kernel --------------------------
	.section	.nv.constant0.nchw_bfloat16_to_hwc_uint8_kernel,"a",@progbits
	.sectionflags	@""
	.align	4
.nv.constant0.nchw_bfloat16_to_hwc_uint8_kernel:
	.zero		924


//--------------------- .nv.constant0.hwc_uint8_to_nchw_bfloat16_kernel --------------------------
	.section	.nv.constant0.hwc_uint8_to_nchw_bfloat16_kernel,"a",@progbits
	.sectionflags	@""
	.align	4
.nv.constant0.hwc_uint8_to_nchw_bfloat16_kernel:
	.zero		924


//--------------------- .nv.constant0.nchw_float16_to_hwc4_uint8_kernel --------------------------
	.section	.nv.constant0.nchw_float16_to_hwc4_uint8_kernel,"a",@progbits
	.sectionflags	@""
	.align	4
.nv.constant0.nchw_float16_to_hwc4_uint8_kernel:
	.zero		940


//--------------------- .nv.constant0.hwc4_uint8_to_nchw_float16_kernel --------------------------
	.section	.nv.constant0.hwc4_uint8_to_nchw_float16_kernel,"a",@progbits
	.sectionflags	@""
	.align	4
.nv.constant0.hwc4_uint8_to_nchw_float16_kernel:
	.zero		936


//--------------------- .nv.constant0.nchw_float16_to_hwc_uint8_kernel --------------------------
	.section	.nv.constant0.nchw_float16_to_hwc_uint8_kernel,"a",@progbits
	.sectionflags	@""
	.align	4
.nv.constant0.nchw_float16_to_hwc_uint8_kernel:
	.zero		924


//--------------------- .nv.constant0.hwc_uint8_to_nchw_float16_kernel --------------------------
	.section	.nv.constant0.hwc_uint8_to_nchw_float16_kernel,"a",@progbits
	.sectionflags	@""
	.align	4
.nv.constant0.hwc_uint8_to_nchw_float16_kernel:
	.zero		924


//--------------------- .nv.constant0.nchw_float32_to_hwc4_uint8_kernel --------------------------
	.section	.nv.constant0.nchw_float32_to_hwc4_uint8_kernel,"a",@progbits
	.sectionflags	@""
	.align	4
.nv.constant0.nchw_float32_to_hwc4_uint8_kernel:
	.zero		940


//--------------------- .nv.constant0.hwc4_uint8_to_nchw_float32_kernel --------------------------
	.section	.nv.constant0.hwc4_uint8_to_nchw_float32_kernel,"a",@progbits
	.sectionflags	@""
	.align	4
.nv.constant0.hwc4_uint8_to_nchw_float32_kernel:
	.zero		936


//--------------------- .nv.constant0.nchw_float32_to_hwc_uint8_kernel --------------------------
	.section	.nv.constant0.nchw_float32_to_hwc_uint8_kernel,"a",@progbits
	.sectionflags	@""
	.align	4
.nv.constant0.nchw_float32_to_hwc_uint8_kernel:
	.zero		924


//--------------------- .nv.constant0.hwc_uint8_to_nchw_float32_kernel --------------------------
	.section	.nv.constant0.hwc_uint8_to_nchw_float32_kernel,"a",@progbits
	.sectionflags	@""
	.align	4
.nv.constant0.hwc_uint8_to_nchw_float32_kernel:
	.zero		924


//--------------------- SYMBOLS --------------------------

	.type		.nv.reservedSmem.offset0,@object
	.size		.nv.reservedSmem.offset0,0x4
